	.target	sm_100a

	.elftype	@"ET_EXEC"


//--------------------- .note.nv.tkinfo           --------------------------
	.section	.note.nv.tkinfo,"",@"SHT_NOTE"
	.sectionflags	@"SHF_NOTE_NV_TKINFO"
	.tkinfo
        /*0018*/ 	.word	0x00000002
        /*0030*/ 	.string	""
        /*0030*/ 	.string	"ptxas"
        /*0030*/ 	.string	"Cuda compilation tools, release 13.0, V13.0.88"
        /*0030*/ 	.string	"Build cuda_13.0.r13.0/compiler.36424714_0"
        /*0030*/ 	.string	"-arch sm_100a -m 64 "



//--------------------- .note.nv.cuinfo           --------------------------
	.section	.note.nv.cuinfo,"",@"SHT_NOTE"
	.sectionflags	@"SHF_NOTE_NV_CUINFO"
        /*0018*/ 	.short	0x0002
        /*001a*/ 	.short	0x0064
        /*001c*/ 	.short	0x0082
	.zero		2


//--------------------- .nv.info                  --------------------------
	.section	.nv.info,"",@"SHT_CUDA_INFO"
	.align	4


	//----- nvinfo : EIATTR_REGCOUNT
	.align		4
        /*0000*/ 	.byte	0x04, 0x2f
        /*0002*/ 	.short	(.L_19 - .L_18)
	.align		4
.L_18:
        /*0004*/ 	.word	index@(_ZN7cutlass13device_kernelINS_4conv6kernel13ConvUniversalINS1_16ConvProblemShapeILNS1_8OperatorE1ELi2EEENS1_10collective14CollectiveConvINS1_47MainloopSm100TmaUmmaWarpSpecializedImplicitGemmILS5_1ELi8ELi2ELi1ELi2EN4cute5tupleIJNSA_1CILi1EEESD_SD_EEEEENSB_IJNSC_ILi64EEENSC_ILi128EEENSB_IJSG_EEEEEENS_10bfloat16_tESK_NSA_8TiledMMAINSA_8MMA_AtomIJNSA_20SM100_MMA_F16BF16_SSISK_SK_fLi64ELi128ELNSA_4UMMA5MajorE0ELSP_1ELNSO_7ScaleInE0ELSQ_0EEEEEENSA_6LayoutISE_NSB_IJNSC_ILi0EEESU_SU_EEEEENSB_IJNSA_10UnderscoreESX_SX_EEEEENS7_6detail27Sm100ImplicitGemmTileTraitsINSA_20SM90_TMA_LOAD_IM2COLENSA_14ComposedLayoutINSA_7SwizzleILi3ELi4ELi3EEENSA_18smem_ptr_flag_bitsILi16EEENST_INSB_IJNSC_ILi8EEESG_EEENSB_IJSG_SD_EEEEEEEvEENS11_INSA_13SM90_TMA_LOADENS13_IS15_S17_NST_INSB_IJSG_S18_EEENSB_IJSD_SG_EEEEEEEvEEEENS_8epilogue10collective18CollectiveEpilogueINS1L_23Sm100TmaWarpSpecializedILi4ELi2ELi16ELb1ELb0EEEJSJ_NSB_IJNST_ISG_SD_EENST_INSC_ILi32EEESD_EEEEESK_NSB_IJNSB_IJlllEEESD_SU_EEESK_S1V_NS1L_6fusion15FusionCallbacksIS1P_NS1W_17LinearCombinationISK_fSK_fLNS_15FloatRoundStyleE2EEESJ_S1T_JEEENSA_5SM1004TMEM4LOAD26SM100_TMEM_LOAD_16dp256b4xES12_NS13_INS14_ILi2ELi4ELi3EEES17_NST_INSB_IJS18_S1R_EEENSB_IJS1R_SD_EEEEEEENSA_17SM75_U32x4_LDSM_NENSA_21SM90_TMA_STORE_IM2COLES2A_NSA_17SM90_U32x4_STSM_NENSA_39AutoVectorizingCopyWithAssumedAlignmentILi128EEEEEEvvEEEEvNT_6ParamsE)
        /*0008*/ 	.word	0x00000060


	//----- nvinfo : EIATTR_FRAME_SIZE
	.align		4
.L_19:
        /*000c*/ 	.byte	0x04, 0x11
        /*000e*/ 	.short	(.L_21 - .L_20)
	.align		4
.L_20:
        /*0010*/ 	.word	index@($__internal_2_$__cuda_sm10x_tcgen05_guardrail_trap_unallocated_columns_being_dealloced)
        /*0014*/ 	.word	0x00000008


	//----- nvinfo : EIATTR_FRAME_SIZE
	.align		4
.L_21:
        /*0018*/ 	.byte	0x04, 0x11
        /*001a*/ 	.short	(.L_23 - .L_22)
	.align		4
.L_22:
        /*001c*/ 	.word	index@($__internal_1_$__cuda_sm10x_tcgen05_guardrail_trap_phase_invalid_during_alloc)
        /*0020*/ 	.word	0x00000008


	//----- nvinfo : EIATTR_FRAME_SIZE
	.align		4
.L_23:
        /*0024*/ 	.byte	0x04, 0x11
        /*0026*/ 	.short	(.L_25 - .L_24)
	.align		4
.L_24:
        /*0028*/ 	.word	index@($__internal_0_$__cuda_sm10x_tcgen05_guardrail_trap_col_being_dealloced_not_returned_by_alloc)
        /*002c*/ 	.word	0x00000008


	//----- nvinfo : EIATTR_FRAME_SIZE
	.align		4
.L_25:
        /*0030*/ 	.byte	0x04, 0x11
        /*0032*/ 	.short	(.L_27 - .L_26)
	.align		4
.L_26:
        /*0034*/ 	.word	index@(_ZN7cutlass13device_kernelINS_4conv6kernel13ConvUniversalINS1_16ConvProblemShapeILNS1_8OperatorE1ELi2EEENS1_10collective14CollectiveConvINS1_47MainloopSm100TmaUmmaWarpSpecializedImplicitGemmILS5_1ELi8ELi2ELi1ELi2EN4cute5tupleIJNSA_1CILi1EEESD_SD_EEEEENSB_IJNSC_ILi64EEENSC_ILi128EEENSB_IJSG_EEEEEENS_10bfloat16_tESK_NSA_8TiledMMAINSA_8MMA_AtomIJNSA_20SM100_MMA_F16BF16_SSISK_SK_fLi64ELi128ELNSA_4UMMA5MajorE0ELSP_1ELNSO_7ScaleInE0ELSQ_0EEEEEENSA_6LayoutISE_NSB_IJNSC_ILi0EEESU_SU_EEEEENSB_IJNSA_10UnderscoreESX_SX_EEEEENS7_6detail27Sm100ImplicitGemmTileTraitsINSA_20SM90_TMA_LOAD_IM2COLENSA_14ComposedLayoutINSA_7SwizzleILi3ELi4ELi3EEENSA_18smem_ptr_flag_bitsILi16EEENST_INSB_IJNSC_ILi8EEESG_EEENSB_IJSG_SD_EEEEEEEvEENS11_INSA_13SM90_TMA_LOADENS13_IS15_S17_NST_INSB_IJSG_S18_EEENSB_IJSD_SG_EEEEEEEvEEEENS_8epilogue10collective18CollectiveEpilogueINS1L_23Sm100TmaWarpSpecializedILi4ELi2ELi16ELb1ELb0EEEJSJ_NSB_IJNST_ISG_SD_EENST_INSC_ILi32EEESD_EEEEESK_NSB_IJNSB_IJlllEEESD_SU_EEESK_S1V_NS1L_6fusion15FusionCallbacksIS1P_NS1W_17LinearCombinationISK_fSK_fLNS_15FloatRoundStyleE2EEESJ_S1T_JEEENSA_5SM1004TMEM4LOAD26SM100_TMEM_LOAD_16dp256b4xES12_NS13_INS14_ILi2ELi4ELi3EEES17_NST_INSB_IJS18_S1R_EEENSB_IJS1R_SD_EEEEEEENSA_17SM75_U32x4_LDSM_NENSA_21SM90_TMA_STORE_IM2COLES2A_NSA_17SM90_U32x4_STSM_NENSA_39AutoVectorizingCopyWithAssumedAlignmentILi128EEEEEEvvEEEEvNT_6ParamsE)
        /*0038*/ 	.word	0x00000008


	//----- nvinfo : EIATTR_MIN_STACK_SIZE
	.align		4
.L_27:
        /*003c*/ 	.byte	0x04, 0x12
        /*003e*/ 	.short	(.L_29 - .L_28)
	.align		4
.L_28:
        /*0040*/ 	.word	index@(_ZN7cutlass13device_kernelINS_4conv6kernel13ConvUniversalINS1_16ConvProblemShapeILNS1_8OperatorE1ELi2EEENS1_10collective14CollectiveConvINS1_47MainloopSm100TmaUmmaWarpSpecializedImplicitGemmILS5_1ELi8ELi2ELi1ELi2EN4cute5tupleIJNSA_1CILi1EEESD_SD_EEEEENSB_IJNSC_ILi64EEENSC_ILi128EEENSB_IJSG_EEEEEENS_10bfloat16_tESK_NSA_8TiledMMAINSA_8MMA_AtomIJNSA_20SM100_MMA_F16BF16_SSISK_SK_fLi64ELi128ELNSA_4UMMA5MajorE0ELSP_1ELNSO_7ScaleInE0ELSQ_0EEEEEENSA_6LayoutISE_NSB_IJNSC_ILi0EEESU_SU_EEEEENSB_IJNSA_10UnderscoreESX_SX_EEEEENS7_6detail27Sm100ImplicitGemmTileTraitsINSA_20SM90_TMA_LOAD_IM2COLENSA_14ComposedLayoutINSA_7SwizzleILi3ELi4ELi3EEENSA_18smem_ptr_flag_bitsILi16EEENST_INSB_IJNSC_ILi8EEESG_EEENSB_IJSG_SD_EEEEEEEvEENS11_INSA_13SM90_TMA_LOADENS13_IS15_S17_NST_INSB_IJSG_S18_EEENSB_IJSD_SG_EEEEEEEvEEEENS_8epilogue10collective18CollectiveEpilogueINS1L_23Sm100TmaWarpSpecializedILi4ELi2ELi16ELb1ELb0EEEJSJ_NSB_IJNST_ISG_SD_EENST_INSC_ILi32EEESD_EEEEESK_NSB_IJNSB_IJlllEEESD_SU_EEESK_S1V_NS1L_6fusion15FusionCallbacksIS1P_NS1W_17LinearCombinationISK_fSK_fLNS_15FloatRoundStyleE2EEESJ_S1T_JEEENSA_5SM1004TMEM4LOAD26SM100_TMEM_LOAD_16dp256b4xES12_NS13_INS14_ILi2ELi4ELi3EEES17_NST_INSB_IJS18_S1R_EEENSB_IJS1R_SD_EEEEEEENSA_17SM75_U32x4_LDSM_NENSA_21SM90_TMA_STORE_IM2COLES2A_NSA_17SM90_U32x4_STSM_NENSA_39AutoVectorizingCopyWithAssumedAlignmentILi128EEEEEEvvEEEEvNT_6ParamsE)
        /*0044*/ 	.word	0x00000008
.L_29:


//--------------------- .nv.compat                --------------------------
	.section	.nv.compat,"",@"SHT_CUDA_COMPAT_INFO"
	.align	4
        /*0000*/ 	.byte	0x02, 0x09, 0x01, 0x00, 0x02, 0x02, 0x02, 0x00, 0x02, 0x05, 0x05, 0x00, 0x03, 0x07, 0x01, 0x01
        /*0010*/ 	.byte	0x02, 0x03, 0x01, 0x00, 0x02, 0x06, 0x01, 0x00, 0x04, 0x0b, 0x08, 0x00, 0x09, 0x00, 0x00, 0x00
        /*0020*/ 	.byte	0x00, 0x00, 0x00, 0x00


//--------------------- .nv.info._ZN7cutlass13device_kernelINS_4conv6kernel13ConvUniversalINS1_16ConvProblemShapeILNS1_8OperatorE1ELi2EEENS1_10collective14CollectiveConvINS1_47MainloopSm100TmaUmmaWarpSpecializedImplicitGemmILS5_1ELi8ELi2ELi1ELi2EN4cute5tupleIJNSA_1CILi1EEESD_SD_EEEEENSB_IJNSC_ILi64EEENSC_ILi128EEENSB_IJSG_EEEEEENS_10bfloat16_tESK_NSA_8TiledMMAINSA_8MMA_AtomIJNSA_20SM100_MMA_F16BF16_SSISK_SK_fLi64ELi128ELNSA_4UMMA5MajorE0ELSP_1ELNSO_7ScaleInE0ELSQ_0EEEEEENSA_6LayoutISE_NSB_IJNSC_ILi0EEESU_SU_EEEEENSB_IJNSA_10UnderscoreESX_SX_EEEEENS7_6detail27Sm100ImplicitGemmTileTraitsINSA_20SM90_TMA_LOAD_IM2COLENSA_14ComposedLayoutINSA_7SwizzleILi3ELi4ELi3EEENSA_18smem_ptr_flag_bitsILi16EEENST_INSB_IJNSC_ILi8EEESG_EEENSB_IJSG_SD_EEEEEEEvEENS11_INSA_13SM90_TMA_LOADENS13_IS15_S17_NST_INSB_IJSG_S18_EEENSB_IJSD_SG_EEEEEEEvEEEENS_8epilogue10collective18CollectiveEpilogueINS1L_23Sm100TmaWarpSpecializedILi4ELi2ELi16ELb1ELb0EEEJSJ_NSB_IJNST_ISG_SD_EENST_INSC_ILi32EEESD_EEEEESK_NSB_IJNSB_IJlllEEESD_SU_EEESK_S1V_NS1L_6fusion15FusionCallbacksIS1P_NS1W_17LinearCombinationISK_fSK_fLNS_15FloatRoundStyleE2EEESJ_S1T_JEEENSA_5SM1004TMEM4LOAD26SM100_TMEM_LOAD_16dp256b4xES12_NS13_INS14_ILi2ELi4ELi3EEES17_NST_INSB_IJS18_S1R_EEENSB_IJS1R_SD_EEEEEEENSA_17SM75_U32x4_LDSM_NENSA_21SM90_TMA_STORE_IM2COLES2A_NSA_17SM90_U32x4_STSM_NENSA_39AutoVectorizingCopyWithAssumedAlignmentILi128EEEEEEvvEEEEvNT_6ParamsE --------------------------
	.section	.nv.info._ZN7cutlass13device_kernelINS_4conv6kernel13ConvUniversalINS1_16ConvProblemShapeILNS1_8OperatorE1ELi2EEENS1_10collective14CollectiveConvINS1_47MainloopSm100TmaUmmaWarpSpecializedImplicitGemmILS5_1ELi8ELi2ELi1ELi2EN4cute5tupleIJNSA_1CILi1EEESD_SD_EEEEENSB_IJNSC_ILi64EEENSC_ILi128EEENSB_IJSG_EEEEEENS_10bfloat16_tESK_NSA_8TiledMMAINSA_8MMA_AtomIJNSA_20SM100_MMA_F16BF16_SSISK_SK_fLi64ELi128ELNSA_4UMMA5MajorE0ELSP_1ELNSO_7ScaleInE0ELSQ_0EEEEEENSA_6LayoutISE_NSB_IJNSC_ILi0EEESU_SU_EEEEENSB_IJNSA_10UnderscoreESX_SX_EEEEENS7_6detail27Sm100ImplicitGemmTileTraitsINSA_20SM90_TMA_LOAD_IM2COLENSA_14ComposedLayoutINSA_7SwizzleILi3ELi4ELi3EEENSA_18smem_ptr_flag_bitsILi16EEENST_INSB_IJNSC_ILi8EEESG_EEENSB_IJSG_SD_EEEEEEEvEENS11_INSA_13SM90_TMA_LOADENS13_IS15_S17_NST_INSB_IJSG_S18_EEENSB_IJSD_SG_EEEEEEEvEEEENS_8epilogue10collective18CollectiveEpilogueINS1L_23Sm100TmaWarpSpecializedILi4ELi2ELi16ELb1ELb0EEEJSJ_NSB_IJNST_ISG_SD_EENST_INSC_ILi32EEESD_EEEEESK_NSB_IJNSB_IJlllEEESD_SU_EEESK_S1V_NS1L_6fusion15FusionCallbacksIS1P_NS1W_17LinearCombinationISK_fSK_fLNS_15FloatRoundStyleE2EEESJ_S1T_JEEENSA_5SM1004TMEM4LOAD26SM100_TMEM_LOAD_16dp256b4xES12_NS13_INS14_ILi2ELi4ELi3EEES17_NST_INSB_IJS18_S1R_EEENSB_IJS1R_SD_EEEEEEENSA_17SM75_U32x4_LDSM_NENSA_21SM90_TMA_STORE_IM2COLES2A_NSA_17SM90_U32x4_STSM_NENSA_39AutoVectorizingCopyWithAssumedAlignmentILi128EEEEEEvvEEEEvNT_6ParamsE,"",@"SHT_CUDA_INFO"
	.sectionflags	@""
	.align	4


	//----- nvinfo : EIATTR_CUDA_API_VERSION
	.align		4
        /*0000*/ 	.byte	0x04, 0x37
        /*0002*/ 	.short	(.L_31 - .L_30)
.L_30:
        /*0004*/ 	.word	0x00000082


	//----- nvinfo : EIATTR_KPARAM_INFO
	.align		4
.L_31:
        /*0008*/ 	.byte	0x04, 0x17
        /*000a*/ 	.short	(.L_33 - .L_32)
.L_32:
        /*000c*/ 	.word	0x00000000
        /*0010*/ 	.short	0x0000
        /*0012*/ 	.short	0x0000
        /*0014*/ 	.byte	0x00, 0xf0, 0x01, 0x20


	//----- nvinfo : EIATTR_AT_ENTRY_FRAGMENTS
	.align		4
.L_33:
        /*0018*/ 	.byte	0x04, 0x4f
        /*001a*/ 	.short	(.L_35 - .L_34)


	//   ....[0]....
.L_34:
        /*001c*/ 	.word	0x00000006


	//----- nvinfo : EIATTR_RESERVED_SMEM_USED
	.align		4
.L_35:
        /*0020*/ 	.byte	0x01, 0x41
	.zero		2


	//----- nvinfo : EIATTR_SPARSE_MMA_MASK
	.align		4
        /*0024*/ 	.byte	0x03, 0x50
        /*0026*/ 	.short	0x0000


	//----- nvinfo : EIATTR_TCGEN05_1CTA_USED
	.align		4
        /*0028*/ 	.byte	0x01, 0x51
	.zero		2


	//----- nvinfo : EIATTR_MAXREG_COUNT
	.align		4
        /*002c*/ 	.byte	0x03, 0x1b
        /*002e*/ 	.short	0x00ff


	//----- nvinfo : EIATTR_NUM_BARRIERS
	.align		4
        /*0030*/ 	.byte	0x02, 0x4c
        /*0032*/ 	.byte	0x07
	.zero		1


	//----- nvinfo : EIATTR_EXTERNS
	.align		4
        /*0034*/ 	.byte	0x04, 0x0f
        /*0036*/ 	.short	(.L_37 - .L_36)


	//   ....[0]....
	.align		4
.L_36:
        /*0038*/ 	.word	index@(__assertfail)


	//----- nvinfo : EIATTR_MERCURY_ISA_VERSION
	.align		4
.L_37:
        /*003c*/ 	.byte	0x03, 0x5f
        /*003e*/ 	.short	0x0101


	//----- nvinfo : EIATTR_INT_WARP_WIDE_INSTR_OFFSETS
	.align		4
        /*0040*/ 	.byte	0x04, 0x31
        /*0042*/ 	.short	(.L_39 - .L_38)


	//   ....[0]....
.L_38:
        /*0044*/ 	.word	0x00003c80


	//   ....[1]....
        /*0048*/ 	.word	0x00003ca0


	//   ....[2]....
        /*004c*/ 	.word	0x00003cd0


	//   ....[3]....
        /*0050*/ 	.word	0x00004790


	//   ....[4]....
        /*0054*/ 	.word	0x000047b0


	//   ....[5]....
        /*0058*/ 	.word	0x000048d0


	//   ....[6]....
        /*005c*/ 	.word	0x000048f0


	//   ....[7]....
        /*0060*/ 	.word	0x00004a60


	//   ....[8]....
        /*0064*/ 	.word	0x00004a80


	//   ....[9]....
        /*0068*/ 	.word	0x00004cd0


	//   ....[10]....
        /*006c*/ 	.word	0x00004ce0


	//----- nvinfo : EIATTR_COOP_GROUP_MASK_REGIDS
	.align		4
.L_39:
        /*0070*/ 	.byte	0x04, 0x29
        /*0072*/ 	.short	(.L_41 - .L_40)


	//   ....[0]....
.L_40:
        /*0074*/ 	.word	0xffffffff


	//   ....[1]....
        /*0078*/ 	.word	0xffffffff


	//   ....[2]....
        /*007c*/ 	.word	0xffffffff


	//   ....[3]....
        /*0080*/ 	.word	0xffffffff


	//   ....[4]....
        /*0084*/ 	.word	0xffffffff


	//   ....[5]....
        /*0088*/ 	.word	0xffffffff


	//   ....[6]....
        /*008c*/ 	.word	0xffffffff


	//   ....[7]....
        /*0090*/ 	.word	0xffffffff


	//   ....[8]....
        /*0094*/ 	.word	0xffffffff


	//   ....[9]....
        /*0098*/ 	.word	0xffffffff


	//   ....[10]....
        /*009c*/ 	.word	0xffffffff


	//   ....[11]....
        /*00a0*/ 	.word	0xffffffff


	//----- nvinfo : EIATTR_COOP_GROUP_INSTR_OFFSETS
	.align		4
.L_41:
        /*00a4*/ 	.byte	0x04, 0x28
        /*00a6*/ 	.short	(.L_43 - .L_42)


	//   ....[0]....
.L_42:
        /*00a8*/ 	.word	0x000000a0


	//   ....[1]....
        /*00ac*/ 	.word	0x000004e0


	//   ....[2]....
        /*00b0*/ 	.word	0x000006d0


	//   ....[3]....
        /*00b4*/ 	.word	0x00000870


	//   ....[4]....
        /*00b8*/ 	.word	0x00000970


	//   ....[5]....
        /*00bc*/ 	.word	0x00000ac0


	//   ....[6]....
        /*00c0*/ 	.word	0x00002240


	//   ....[7]....
        /*00c4*/ 	.word	0x00002ff0


	//   ....[8]....
        /*00c8*/ 	.word	0x00003200


	//   ....[9]....
        /*00cc*/ 	.word	0x00003230


	//   ....[10]....
        /*00d0*/ 	.word	0x00003b60


	//   ....[11]....
        /*00d4*/ 	.word	0x00003da0


	//----- nvinfo : EIATTR_VRC_CTA_INIT_COUNT
	.align		4
.L_43:
        /*00d8*/ 	.byte	0x02, 0x4a
        /*00da*/ 	.byte	0x80
	.zero		1


	//----- nvinfo : EIATTR_SYSCALL_OFFSETS
	.align		4
        /*00dc*/ 	.byte	0x04, 0x46
        /*00de*/ 	.short	(.L_45 - .L_44)


	//   ....[0]....
.L_44:
        /*00e0*/ 	.word	0x000058e0


	//   ....[1]....
        /*00e4*/ 	.word	0x000059d0


	//   ....[2]....
        /*00e8*/ 	.word	0x000061a0


	//   ....[3]....
        /*00ec*/ 	.word	0x00006a70


	//   ....[4]....
        /*00f0*/ 	.word	0x00007300


	//   ....[5]....
        /*00f4*/ 	.word	0x00007b80


	//----- nvinfo : EIATTR_MBARRIER_INSTR_OFFSETS
	.align		4
.L_45:
        /*00f8*/ 	.byte	0x04, 0x39
        /*00fa*/ 	.short	(.L_47 - .L_46)


	//   ....[0]....
.L_46:
        /*00fc*/ 	.word	0x000005c0
        /*0100*/ 	.word	0x000000ff
        /*0104*/ 	.word	0x00000000
        /*0108*/ 	.short	0x0100
        /*010a*/ 	.byte	0x05
	.zero		1


	//   ....[1]....
        /*010c*/ 	.word	0x000005d0
        /*0110*/ 	.word	0x000000ff
        /*0114*/ 	.word	0x00000040
        /*0118*/ 	.short	0x0100
        /*011a*/ 	.byte	0x05
	.zero		1


	//   ....[2]....
        /*011c*/ 	.word	0x000005e0
        /*0120*/ 	.word	0x000000ff
        /*0124*/ 	.word	0x00000008
        /*0128*/ 	.short	0x0100
        /*012a*/ 	.byte	0x05
	.zero		1


	//   ....[3]....
        /*012c*/ 	.word	0x000005f0
        /*0130*/ 	.word	0x000000ff
        /*0134*/ 	.word	0x00000048
        /*0138*/ 	.short	0x0100
        /*013a*/ 	.byte	0x05
	.zero		1


	//   ....[4]....
        /*013c*/ 	.word	0x00000600
        /*0140*/ 	.word	0x000000ff
        /*0144*/ 	.word	0x00000010
        /*0148*/ 	.short	0x0100
        /*014a*/ 	.byte	0x05
	.zero		1


	//   ....[5]....
        /*014c*/ 	.word	0x00000610
        /*0150*/ 	.word	0x000000ff
        /*0154*/ 	.word	0x00000050
        /*0158*/ 	.short	0x0100
        /*015a*/ 	.byte	0x05
	.zero		1


	//   ....[6]....
        /*015c*/ 	.word	0x00000620
        /*0160*/ 	.word	0x000000ff
        /*0164*/ 	.word	0x00000018
        /*0168*/ 	.short	0x0100
        /*016a*/ 	.byte	0x05
	.zero		1


	//   ....[7]....
        /*016c*/ 	.word	0x00000630
        /*0170*/ 	.word	0x000000ff
        /*0174*/ 	.word	0x00000058
        /*0178*/ 	.short	0x0100
        /*017a*/ 	.byte	0x05
	.zero		1


	//   ....[8]....
        /*017c*/ 	.word	0x00000640
        /*0180*/ 	.word	0x000000ff
        /*0184*/ 	.word	0x00000020
        /*0188*/ 	.short	0x0100
        /*018a*/ 	.byte	0x05
	.zero		1


	//   ....[9]....
        /*018c*/ 	.word	0x00000650
        /*0190*/ 	.word	0x000000ff
        /*0194*/ 	.word	0x00000060
        /*0198*/ 	.short	0x0100
        /*019a*/ 	.byte	0x05
	.zero		1


	//   ....[10]....
        /*019c*/ 	.word	0x00000660
        /*01a0*/ 	.word	0x000000ff
        /*01a4*/ 	.word	0x00000028
        /*01a8*/ 	.short	0x0100
        /*01aa*/ 	.byte	0x05
	.zero		1


	//   ....[11]....
        /*01ac*/ 	.word	0x00000670
        /*01b0*/ 	.word	0x000000ff
        /*01b4*/ 	.word	0x00000068
        /*01b8*/ 	.short	0x0100
        /*01ba*/ 	.byte	0x05
	.zero		1


	//   ....[12]....
        /*01bc*/ 	.word	0x00000680
        /*01c0*/ 	.word	0x000000ff
        /*01c4*/ 	.word	0x00000030
        /*01c8*/ 	.short	0x0100
        /*01ca*/ 	.byte	0x05
	.zero		1


	//   ....[13]....
        /*01cc*/ 	.word	0x00000690
        /*01d0*/ 	.word	0x000000ff
        /*01d4*/ 	.word	0x00000070
        /*01d8*/ 	.short	0x0100
        /*01da*/ 	.byte	0x05
	.zero		1


	//   ....[14]....
        /*01dc*/ 	.word	0x000006a0
        /*01e0*/ 	.word	0x000000ff
        /*01e4*/ 	.word	0x00000038
        /*01e8*/ 	.short	0x0100
        /*01ea*/ 	.byte	0x05
	.zero		1


	//   ....[15]....
        /*01ec*/ 	.word	0x000006b0
        /*01f0*/ 	.word	0x000000ff
        /*01f4*/ 	.word	0x00000078
        /*01f8*/ 	.short	0x0100
        /*01fa*/ 	.byte	0x05
	.zero		1


	//   ....[16]....
        /*01fc*/ 	.word	0x000007e0
        /*0200*/ 	.word	0x000000ff
        /*0204*/ 	.word	0x00000080
        /*0208*/ 	.short	0x0100
        /*020a*/ 	.byte	0x07
	.zero		1


	//   ....[17]....
        /*020c*/ 	.word	0x000007f0
        /*0210*/ 	.word	0x000000ff
        /*0214*/ 	.word	0x000000a0
        /*0218*/ 	.short	0x0100
        /*021a*/ 	.byte	0x07
	.zero		1


	//   ....[18]....
        /*021c*/ 	.word	0x00000800
        /*0220*/ 	.word	0x000000ff
        /*0224*/ 	.word	0x00000088
        /*0228*/ 	.short	0x0100
        /*022a*/ 	.byte	0x07
	.zero		1


	//   ....[19]....
        /*022c*/ 	.word	0x00000810
        /*0230*/ 	.word	0x000000ff
        /*0234*/ 	.word	0x000000a8
        /*0238*/ 	.short	0x0100
        /*023a*/ 	.byte	0x07
	.zero		1


	//   ....[20]....
        /*023c*/ 	.word	0x00000820
        /*0240*/ 	.word	0x000000ff
        /*0244*/ 	.word	0x00000090
        /*0248*/ 	.short	0x0100
        /*024a*/ 	.byte	0x07
	.zero		1


	//   ....[21]....
        /*024c*/ 	.word	0x00000830
        /*0250*/ 	.word	0x000000ff
        /*0254*/ 	.word	0x000000b0
        /*0258*/ 	.short	0x0100
        /*025a*/ 	.byte	0x07
	.zero		1


	//   ....[22]....
        /*025c*/ 	.word	0x00000840
        /*0260*/ 	.word	0x000000ff
        /*0264*/ 	.word	0x00000098
        /*0268*/ 	.short	0x0100
        /*026a*/ 	.byte	0x07
	.zero		1


	//   ....[23]....
        /*026c*/ 	.word	0x00000850
        /*0270*/ 	.word	0x000000ff
        /*0274*/ 	.word	0x000000b8
        /*0278*/ 	.short	0x0100
        /*027a*/ 	.byte	0x07
	.zero		1


	//   ....[24]....
        /*027c*/ 	.word	0x00000940
        /*0280*/ 	.word	0x000000ff
        /*0284*/ 	.word	0x000000c0
        /*0288*/ 	.short	0x0100
        /*028a*/ 	.byte	0x05
	.zero		1


	//   ....[25]....
        /*028c*/ 	.word	0x00000950
        /*0290*/ 	.word	0x000000ff
        /*0294*/ 	.word	0x000000c8
        /*0298*/ 	.short	0x0100
        /*029a*/ 	.byte	0x05
	.zero		1


	//   ....[26]....
        /*029c*/ 	.word	0x00000a90
        /*02a0*/ 	.word	0x000000ff
        /*02a4*/ 	.word	0x000000d0
        /*02a8*/ 	.short	0x0100
        /*02aa*/ 	.byte	0x05
	.zero		1


	//   ....[27]....
        /*02ac*/ 	.word	0x00000aa0
        /*02b0*/ 	.word	0x000000ff
        /*02b4*/ 	.word	0x000000d8
        /*02b8*/ 	.short	0x0100
        /*02ba*/ 	.byte	0x05
	.zero		1


	//   ....[28]....
        /*02bc*/ 	.word	0x00000bd0
        /*02c0*/ 	.word	0x000000ff
        /*02c4*/ 	.word	0x000000e0
        /*02c8*/ 	.short	0x0100
        /*02ca*/ 	.byte	0x07
	.zero		1


	//   ....[29]....
        /*02cc*/ 	.word	0x00000be0
        /*02d0*/ 	.word	0x000000ff
        /*02d4*/ 	.word	0x000000f0
        /*02d8*/ 	.short	0x0100
        /*02da*/ 	.byte	0x07
	.zero		1


	//   ....[30]....
        /*02dc*/ 	.word	0x00000bf0
        /*02e0*/ 	.word	0x000000ff
        /*02e4*/ 	.word	0x000000e8
        /*02e8*/ 	.short	0x0100
        /*02ea*/ 	.byte	0x07
	.zero		1


	//   ....[31]....
        /*02ec*/ 	.word	0x00000c00
        /*02f0*/ 	.word	0x000000ff
        /*02f4*/ 	.word	0x000000f8
        /*02f8*/ 	.short	0x0100
        /*02fa*/ 	.byte	0x07
	.zero		1


	//   ....[32]....
        /*02fc*/ 	.word	0x00001540
        /*0300*/ 	.word	0x000000ff
        /*0304*/ 	.word	0x00000040
        /*0308*/ 	.short	0x010a
        /*030a*/ 	.byte	0x04
	.zero		1


	//   ....[33]....
        /*030c*/ 	.word	0x00001810
        /*0310*/ 	.word	0x000000ff
        /*0314*/ 	.word	0x00000040
        /*0318*/ 	.short	0x010a
        /*031a*/ 	.byte	0x11
	.zero		1


	//   ....[34]....
        /*031c*/ 	.word	0x00001980
        /*0320*/ 	.word	0x000000ff
        /*0324*/ 	.word	0x00000040
        /*0328*/ 	.short	0x010a
        /*032a*/ 	.byte	0x08
	.zero		1


	//   ....[35]....
        /*032c*/ 	.word	0x00001ba0
        /*0330*/ 	.word	0x000000ff
        /*0334*/ 	.word	0x000000c8
        /*0338*/ 	.short	0x0101
        /*033a*/ 	.byte	0x16
	.zero		1


	//   ....[36]....
        /*033c*/ 	.word	0x00001bd0
        /*0340*/ 	.word	0x000000ff
        /*0344*/ 	.word	0x00000040
        /*0348*/ 	.short	0x010a
        /*034a*/ 	.byte	0x04
	.zero		1


	//   ....[37]....
        /*034c*/ 	.word	0x00001e80
        /*0350*/ 	.word	0x000000ff
        /*0354*/ 	.word	0x00000040
        /*0358*/ 	.short	0x010a
        /*035a*/ 	.byte	0x19
	.zero		1


	//   ....[38]....
        /*035c*/ 	.word	0x00001ff0
        /*0360*/ 	.word	0x000000ff
        /*0364*/ 	.word	0x00000040
        /*0368*/ 	.short	0x010a
        /*036a*/ 	.byte	0x08
	.zero		1


	//   ....[39]....
        /*036c*/ 	.word	0x00002250
        /*0370*/ 	.word	0x000000ff
        /*0374*/ 	.word	0x000000d0
        /*0378*/ 	.short	0x010a
        /*037a*/ 	.byte	0x16
	.zero		1


	//   ....[40]....
        /*037c*/ 	.word	0x00002310
        /*0380*/ 	.word	0x000000ff
        /*0384*/ 	.word	0x00000000
        /*0388*/ 	.short	0x0101
        /*038a*/ 	.byte	0x04
	.zero		1


	//   ....[41]....
        /*038c*/ 	.word	0x00002810
        /*0390*/ 	.word	0x000000ff
        /*0394*/ 	.word	0x00000000
        /*0398*/ 	.short	0x010a
        /*039a*/ 	.byte	0x04
	.zero		1


	//   ....[42]....
        /*039c*/ 	.word	0x000028b0
        /*03a0*/ 	.word	0x000000ff
        /*03a4*/ 	.word	0x00000000
        /*03a8*/ 	.short	0x010a
        /*03aa*/ 	.byte	0x04
	.zero		1


	//   ....[43]....
        /*03ac*/ 	.word	0x00002950
        /*03b0*/ 	.word	0x000000ff
        /*03b4*/ 	.word	0x00000000
        /*03b8*/ 	.short	0x010a
        /*03ba*/ 	.byte	0x04
	.zero		1


	//   ....[44]....
        /*03bc*/ 	.word	0x000029f0
        /*03c0*/ 	.word	0x000000ff
        /*03c4*/ 	.word	0x00000000
        /*03c8*/ 	.short	0x010a
        /*03ca*/ 	.byte	0x04
	.zero		1


	//   ....[45]....
        /*03cc*/ 	.word	0x00002a90
        /*03d0*/ 	.word	0x000000ff
        /*03d4*/ 	.word	0x00000000
        /*03d8*/ 	.short	0x010a
        /*03da*/ 	.byte	0x04
	.zero		1


	//   ....[46]....
        /*03dc*/ 	.word	0x00002b30
        /*03e0*/ 	.word	0x000000ff
        /*03e4*/ 	.word	0x00000000
        /*03e8*/ 	.short	0x010a
        /*03ea*/ 	.byte	0x04
	.zero		1


	//   ....[47]....
        /*03ec*/ 	.word	0x00002bd0
        /*03f0*/ 	.word	0x000000ff
        /*03f4*/ 	.word	0x00000000
        /*03f8*/ 	.short	0x010a
        /*03fa*/ 	.byte	0x04
	.zero		1


	//   ....[48]....
        /*03fc*/ 	.word	0x00002c80
        /*0400*/ 	.word	0x00000000
        /*0404*/ 	.word	0x00000000
        /*0408*/ 	.short	0x010a
        /*040a*/ 	.byte	0xff
	.zero		1


	//   ....[49]....
        /*040c*/ 	.word	0x00002db0
        /*0410*/ 	.word	0x000000ff
        /*0414*/ 	.word	0x000000d8
        /*0418*/ 	.short	0x010a
        /*041a*/ 	.byte	0x2d
	.zero		1


	//   ....[50]....
        /*041c*/ 	.word	0x00002e50
        /*0420*/ 	.word	0x000000ff
        /*0424*/ 	.word	0x000000d0
        /*0428*/ 	.short	0x010a
        /*042a*/ 	.byte	0x2d
	.zero		1


	//   ....[51]....
        /*042c*/ 	.word	0x00002ef0
        /*0430*/ 	.word	0x000000ff
        /*0434*/ 	.word	0x00000000
        /*0438*/ 	.short	0x0101
        /*043a*/ 	.byte	0x06
	.zero		1


	//   ....[52]....
        /*043c*/ 	.word	0x00002f30
        /*0440*/ 	.word	0x000000ff
        /*0444*/ 	.word	0x000000d8
        /*0448*/ 	.short	0x0106
        /*044a*/ 	.byte	0x2d
	.zero		1


	//   ....[53]....
        /*044c*/ 	.word	0x00002f70
        /*0450*/ 	.word	0x00000000
        /*0454*/ 	.word	0x000000d8
        /*0458*/ 	.short	0x010a
        /*045a*/ 	.byte	0xff
	.zero		1


	//   ....[54]....
        /*045c*/ 	.word	0x000034c0
        /*0460*/ 	.word	0x000000ff
        /*0464*/ 	.word	0x000000d0
        /*0468*/ 	.short	0x010a
        /*046a*/ 	.byte	0x06
	.zero		1


	//   ....[55]....
        /*046c*/ 	.word	0x00003570
        /*0470*/ 	.word	0x000000ff
        /*0474*/ 	.word	0x00000000
        /*0478*/ 	.short	0x0101
        /*047a*/ 	.byte	0x05
	.zero		1


	//   ....[56]....
        /*047c*/ 	.word	0x00003580
        /*0480*/ 	.word	0x000000ff
        /*0484*/ 	.word	0x000000f0
        /*0488*/ 	.short	0x010a
        /*048a*/ 	.byte	0x08
	.zero		1


	//   ....[57]....
        /*048c*/ 	.word	0x00003610
        /*0490*/ 	.word	0x000000ff
        /*0494*/ 	.word	0x00000000
        /*0498*/ 	.short	0x010a
        /*049a*/ 	.byte	0x04
	.zero		1


	//   ....[58]....
        /*049c*/ 	.word	0x00003680
        /*04a0*/ 	.word	0x000000ff
        /*04a4*/ 	.word	0x00000000
        /*04a8*/ 	.short	0x010a
        /*04aa*/ 	.byte	0x07
	.zero		1


	//   ....[59]....
        /*04ac*/ 	.word	0x000037b0
        /*04b0*/ 	.word	0x000000ff
        /*04b4*/ 	.word	0x00000000
        /*04b8*/ 	.short	0x010a
        /*04ba*/ 	.byte	0x04
	.zero		1


	//   ....[60]....
        /*04bc*/ 	.word	0x00003ab0
        /*04c0*/ 	.word	0x000000ff
        /*04c4*/ 	.word	0x00000000
        /*04c8*/ 	.short	0x010a
        /*04ca*/ 	.byte	0x05
	.zero		1


	//   ....[61]....
        /*04cc*/ 	.word	0x00003b40
        /*04d0*/ 	.word	0x000000ff
        /*04d4*/ 	.word	0x00000000
        /*04d8*/ 	.short	0x010a
        /*04da*/ 	.byte	0x07
	.zero		1


	//   ....[62]....
        /*04dc*/ 	.word	0x00004060
        /*04e0*/ 	.word	0x000000ff
        /*04e4*/ 	.word	0x000000d0
        /*04e8*/ 	.short	0x010a
        /*04ea*/ 	.byte	0x16
	.zero		1


	//   ....[63]....
        /*04ec*/ 	.word	0x00004100
        /*04f0*/ 	.word	0x000000ff
        /*04f4*/ 	.word	0x00000000
        /*04f8*/ 	.short	0x0101
        /*04fa*/ 	.byte	0x0f
	.zero		1


	//   ....[64]....
        /*04fc*/ 	.word	0x00004420
        /*0500*/ 	.word	0x000000ff
        /*0504*/ 	.word	0x000000c8
        /*0508*/ 	.short	0x010a
        /*050a*/ 	.byte	0x16
	.zero		1


	//   ....[65]....
        /*050c*/ 	.word	0x00004600
        /*0510*/ 	.word	0x000000ff
        /*0514*/ 	.word	0x000000a0
        /*0518*/ 	.short	0x010a
        /*051a*/ 	.byte	0x16
	.zero		1


	//   ....[66]....
        /*051c*/ 	.word	0x00004870
        /*0520*/ 	.word	0x000000ff
        /*0524*/ 	.word	0x00000080
        /*0528*/ 	.short	0x010b
        /*052a*/ 	.byte	0x16
	.zero		1


	//   ....[67]....
        /*052c*/ 	.word	0x00004880
        /*0530*/ 	.word	0x000000ff
        /*0534*/ 	.word	0x00000000
        /*0538*/ 	.short	0x0101
        /*053a*/ 	.byte	0x1f
	.zero		1


	//   ....[68]....
        /*053c*/ 	.word	0x000048a0
        /*0540*/ 	.word	0x000000ff
        /*0544*/ 	.word	0x000000a8
        /*0548*/ 	.short	0x010a
        /*054a*/ 	.byte	0x16
	.zero		1


	//   ....[69]....
        /*054c*/ 	.word	0x00004a00
        /*0550*/ 	.word	0x000000ff
        /*0554*/ 	.word	0x00000088
        /*0558*/ 	.short	0x010b
        /*055a*/ 	.byte	0x16
	.zero		1


	//   ....[70]....
        /*055c*/ 	.word	0x00004a10
        /*0560*/ 	.word	0x000000ff
        /*0564*/ 	.word	0x00000000
        /*0568*/ 	.short	0x0101
        /*056a*/ 	.byte	0x1e
	.zero		1


	//   ....[71]....
        /*056c*/ 	.word	0x00004a20
        /*0570*/ 	.word	0x000000ff
        /*0574*/ 	.word	0x000000b0
        /*0578*/ 	.short	0x010a
        /*057a*/ 	.byte	0x16
	.zero		1


	//   ....[72]....
        /*057c*/ 	.word	0x00004bc0
        /*0580*/ 	.word	0x000000ff
        /*0584*/ 	.word	0x00000090
        /*0588*/ 	.short	0x010b
        /*058a*/ 	.byte	0x16
	.zero		1


	//   ....[73]....
        /*058c*/ 	.word	0x00004c40
        /*0590*/ 	.word	0x000000ff
        /*0594*/ 	.word	0x00000000
        /*0598*/ 	.short	0x0101
        /*059a*/ 	.byte	0x2d
	.zero		1


	//   ....[74]....
        /*059c*/ 	.word	0x00004c70
        /*05a0*/ 	.word	0x000000ff
        /*05a4*/ 	.word	0x000000b8
        /*05a8*/ 	.short	0x010a
        /*05aa*/ 	.byte	0x16
	.zero		1


	//   ....[75]....
        /*05ac*/ 	.word	0x00004e40
        /*05b0*/ 	.word	0x000000ff
        /*05b4*/ 	.word	0x00000098
        /*05b8*/ 	.short	0x010b
        /*05ba*/ 	.byte	0x16
	.zero		1


	//   ....[76]....
        /*05bc*/ 	.word	0x00004e60
        /*05c0*/ 	.word	0x000000ff
        /*05c4*/ 	.word	0x00000000
        /*05c8*/ 	.short	0x0101
        /*05ca*/ 	.byte	0x17
	.zero		1


	//   ....[77]....
        /*05cc*/ 	.word	0x00004e90
        /*05d0*/ 	.word	0x000000ff
        /*05d4*/ 	.word	0x000000a0
        /*05d8*/ 	.short	0x010a
        /*05da*/ 	.byte	0x16
	.zero		1


	//   ....[78]....
        /*05dc*/ 	.word	0x00004eb0
        /*05e0*/ 	.word	0x000000ff
        /*05e4*/ 	.word	0x000000a8
        /*05e8*/ 	.short	0x010a
        /*05ea*/ 	.byte	0x16
	.zero		1


	//   ....[79]....
        /*05ec*/ 	.word	0x00004ed0
        /*05f0*/ 	.word	0x000000ff
        /*05f4*/ 	.word	0x000000b0
        /*05f8*/ 	.short	0x010a
        /*05fa*/ 	.byte	0x16
	.zero		1


	//   ....[80]....
        /*05fc*/ 	.word	0x00004f10
        /*0600*/ 	.word	0x00000000
        /*0604*/ 	.word	0x000000b8
        /*0608*/ 	.short	0x010a
        /*060a*/ 	.byte	0xff
	.zero		1


	//   ....[81]....
        /*060c*/ 	.word	0x000052a0
        /*0610*/ 	.word	0x000000ff
        /*0614*/ 	.word	0x000000d0
        /*0618*/ 	.short	0x010a
        /*061a*/ 	.byte	0x32
	.zero		1


	//   ....[82]....
        /*061c*/ 	.word	0x000053c0
        /*0620*/ 	.word	0x000000ff
        /*0624*/ 	.word	0x00000000
        /*0628*/ 	.short	0x0101
        /*062a*/ 	.byte	0x04
	.zero		1


	//   ....[83]....
        /*062c*/ 	.word	0x00005e30
        /*0630*/ 	.word	0x000000ff
        /*0634*/ 	.word	0x00000080
        /*0638*/ 	.short	0x010a
        /*063a*/ 	.byte	0x32
	.zero		1


	//   ....[84]....
        /*063c*/ 	.word	0x00005ed0
        /*0640*/ 	.word	0x00000053
        /*0644*/ 	.word	0x000000e0
        /*0648*/ 	.short	0x010a
        /*064a*/ 	.byte	0xff
	.zero		1


	//   ....[85]....
        /*064c*/ 	.word	0x00005fa0
        /*0650*/ 	.word	0x000000ff
        /*0654*/ 	.word	0x00000080
        /*0658*/ 	.short	0x010a
        /*065a*/ 	.byte	0x32
	.zero		1


	//   ....[86]....
        /*065c*/ 	.word	0x00006080
        /*0660*/ 	.word	0x00000053
        /*0664*/ 	.word	0x000000e0
        /*0668*/ 	.short	0x010a
        /*066a*/ 	.byte	0xff
	.zero		1


	//   ....[87]....
        /*066c*/ 	.word	0x000067d0
        /*0670*/ 	.word	0x00000000
        /*0674*/ 	.word	0x00000000
        /*0678*/ 	.short	0x0101
        /*067a*/ 	.byte	0xff
	.zero		1


	//   ....[88]....
        /*067c*/ 	.word	0x000067e0
        /*0680*/ 	.word	0x00000004
        /*0684*/ 	.word	0x00000080
        /*0688*/ 	.short	0x010a
        /*068a*/ 	.byte	0xff
	.zero		1


	//   ....[89]....
        /*068c*/ 	.word	0x000068a0
        /*0690*/ 	.word	0x00000004
        /*0694*/ 	.word	0x00000080
        /*0698*/ 	.short	0x010a
        /*069a*/ 	.byte	0xff
	.zero		1


	//   ....[90]....
        /*069c*/ 	.word	0x00007060
        /*06a0*/ 	.word	0x0000005d
        /*06a4*/ 	.word	0x00000000
        /*06a8*/ 	.short	0x0101
        /*06aa*/ 	.byte	0xff
	.zero		1


	//   ....[91]....
        /*06ac*/ 	.word	0x00007080
        /*06b0*/ 	.word	0x00000010
        /*06b4*/ 	.word	0x00000080
        /*06b8*/ 	.short	0x010a
        /*06ba*/ 	.byte	0xff
	.zero		1


	//   ....[92]....
        /*06bc*/ 	.word	0x00007130
        /*06c0*/ 	.word	0x00000010
        /*06c4*/ 	.word	0x00000080
        /*06c8*/ 	.short	0x010a
        /*06ca*/ 	.byte	0xff
	.zero		1


	//   ....[93]....
        /*06cc*/ 	.word	0x000078e0
        /*06d0*/ 	.word	0x0000005d
        /*06d4*/ 	.word	0x00000000
        /*06d8*/ 	.short	0x0101
        /*06da*/ 	.byte	0xff
	.zero		1


	//   ....[94]....
        /*06dc*/ 	.word	0x00007900
        /*06e0*/ 	.word	0x00000011
        /*06e4*/ 	.word	0x00000080
        /*06e8*/ 	.short	0x010a
        /*06ea*/ 	.byte	0xff
	.zero		1


	//   ....[95]....
        /*06ec*/ 	.word	0x000079b0
        /*06f0*/ 	.word	0x00000011
        /*06f4*/ 	.word	0x00000080
        /*06f8*/ 	.short	0x010a
        /*06fa*/ 	.byte	0xff
	.zero		1


	//   ....[96]....
        /*06fc*/ 	.word	0x00007cf0
        /*0700*/ 	.word	0x000000ff
        /*0704*/ 	.word	0x00000000
        /*0708*/ 	.short	0x0101
        /*070a*/ 	.byte	0x05
	.zero		1


	//   ....[97]....
        /*070c*/ 	.word	0x000081c0
        /*0710*/ 	.word	0x00000003
        /*0714*/ 	.word	0x00000000
        /*0718*/ 	.short	0x0101
        /*071a*/ 	.byte	0xff
	.zero		1


	//   ....[98]....
        /*071c*/ 	.word	0x00008400
        /*0720*/ 	.word	0x000000ff
        /*0724*/ 	.word	0x00000000
        /*0728*/ 	.short	0x0101
        /*072a*/ 	.byte	0x04
	.zero		1


	//   ....[99]....
        /*072c*/ 	.word	0x00008430
        /*0730*/ 	.word	0x00000002
        /*0734*/ 	.word	0x00000040
        /*0738*/ 	.short	0x010a
        /*073a*/ 	.byte	0xff
	.zero		1


	//   ....[100]....
        /*073c*/ 	.word	0x00008490
        /*0740*/ 	.word	0x00000002
        /*0744*/ 	.word	0x00000040
        /*0748*/ 	.short	0x010a
        /*074a*/ 	.byte	0xff
	.zero		1


	//   ....[101]....
        /*074c*/ 	.word	0x000084f0
        /*0750*/ 	.word	0x00000002
        /*0754*/ 	.word	0x000000d0
        /*0758*/ 	.short	0x010a
        /*075a*/ 	.byte	0xff
	.zero		1


	//   ....[102]....
        /*075c*/ 	.word	0x00008550
        /*0760*/ 	.word	0x00000000
        /*0764*/ 	.word	0x00000000
        /*0768*/ 	.short	0x010a
        /*076a*/ 	.byte	0xff
	.zero		1


	//   ....[103]....
        /*076c*/ 	.word	0x000085b0
        /*0770*/ 	.word	0x00000000
        /*0774*/ 	.word	0x00000000
        /*0778*/ 	.short	0x010a
        /*077a*/ 	.byte	0xff
	.zero		1


	//   ....[104]....
        /*077c*/ 	.word	0x00008610
        /*0780*/ 	.word	0x00000000
        /*0784*/ 	.word	0x00000000
        /*0788*/ 	.short	0x010a
        /*078a*/ 	.byte	0xff
	.zero		1


	//   ....[105]....
        /*078c*/ 	.word	0x00008670
        /*0790*/ 	.word	0x00000000
        /*0794*/ 	.word	0x00000000
        /*0798*/ 	.short	0x010a
        /*079a*/ 	.byte	0xff
	.zero		1


	//   ....[106]....
        /*079c*/ 	.word	0x000086d0
        /*07a0*/ 	.word	0x00000000
        /*07a4*/ 	.word	0x00000000
        /*07a8*/ 	.short	0x010a
        /*07aa*/ 	.byte	0xff
	.zero		1


	//   ....[107]....
        /*07ac*/ 	.word	0x00008730
        /*07b0*/ 	.word	0x00000000
        /*07b4*/ 	.word	0x00000000
        /*07b8*/ 	.short	0x010a
        /*07ba*/ 	.byte	0xff
	.zero		1


	//   ....[108]....
        /*07bc*/ 	.word	0x00008790
        /*07c0*/ 	.word	0x00000000
        /*07c4*/ 	.word	0x00000000
        /*07c8*/ 	.short	0x010a
        /*07ca*/ 	.byte	0xff
	.zero		1


	//   ....[109]....
        /*07cc*/ 	.word	0x000087f0
        /*07d0*/ 	.word	0x00000004
        /*07d4*/ 	.word	0x000000d8
        /*07d8*/ 	.short	0x010a
        /*07da*/ 	.byte	0xff
	.zero		1


	//   ....[110]....
        /*07dc*/ 	.word	0x00008850
        /*07e0*/ 	.word	0x00000004
        /*07e4*/ 	.word	0x000000d0
        /*07e8*/ 	.short	0x010a
        /*07ea*/ 	.byte	0xff
	.zero		1


	//   ....[111]....
        /*07ec*/ 	.word	0x000088b0
        /*07f0*/ 	.word	0x00000000
        /*07f4*/ 	.word	0x000000d0
        /*07f8*/ 	.short	0x010a
        /*07fa*/ 	.byte	0xff
	.zero		1


	//   ....[112]....
        /*07fc*/ 	.word	0x00008910
        /*0800*/ 	.word	0x00000005
        /*0804*/ 	.word	0x000000f0
        /*0808*/ 	.short	0x010a
        /*080a*/ 	.byte	0xff
	.zero		1


	//   ....[113]....
        /*080c*/ 	.word	0x00008970
        /*0810*/ 	.word	0x00000000
        /*0814*/ 	.word	0x00000000
        /*0818*/ 	.short	0x010a
        /*081a*/ 	.byte	0xff
	.zero		1


	//   ....[114]....
        /*081c*/ 	.word	0x000089d0
        /*0820*/ 	.word	0x00000000
        /*0824*/ 	.word	0x00000000
        /*0828*/ 	.short	0x010a
        /*082a*/ 	.byte	0xff
	.zero		1


	//   ....[115]....
        /*082c*/ 	.word	0x00008a30
        /*0830*/ 	.word	0x00000000
        /*0834*/ 	.word	0x00000000
        /*0838*/ 	.short	0x010a
        /*083a*/ 	.byte	0xff
	.zero		1


	//   ....[116]....
        /*083c*/ 	.word	0x00008a90
        /*0840*/ 	.word	0x00000000
        /*0844*/ 	.word	0x000000d0
        /*0848*/ 	.short	0x010a
        /*084a*/ 	.byte	0xff
	.zero		1


	//   ....[117]....
        /*084c*/ 	.word	0x00008af0
        /*0850*/ 	.word	0x00000000
        /*0854*/ 	.word	0x000000c8
        /*0858*/ 	.short	0x010a
        /*085a*/ 	.byte	0xff
	.zero		1


	//   ....[118]....
        /*085c*/ 	.word	0x00008b50
        /*0860*/ 	.word	0x00000003
        /*0864*/ 	.word	0x000000a0
        /*0868*/ 	.short	0x010a
        /*086a*/ 	.byte	0xff
	.zero		1


	//   ....[119]....
        /*086c*/ 	.word	0x00008bb0
        /*0870*/ 	.word	0x00000003
        /*0874*/ 	.word	0x000000a8
        /*0878*/ 	.short	0x010a
        /*087a*/ 	.byte	0xff
	.zero		1


	//   ....[120]....
        /*087c*/ 	.word	0x00008c10
        /*0880*/ 	.word	0x00000003
        /*0884*/ 	.word	0x000000b0
        /*0888*/ 	.short	0x010a
        /*088a*/ 	.byte	0xff
	.zero		1


	//   ....[121]....
        /*088c*/ 	.word	0x00008c70
        /*0890*/ 	.word	0x00000003
        /*0894*/ 	.word	0x000000b8
        /*0898*/ 	.short	0x010a
        /*089a*/ 	.byte	0xff
	.zero		1


	//   ....[122]....
        /*089c*/ 	.word	0x00008cd0
        /*08a0*/ 	.word	0x00000000
        /*08a4*/ 	.word	0x000000a0
        /*08a8*/ 	.short	0x010a
        /*08aa*/ 	.byte	0xff
	.zero		1


	//   ....[123]....
        /*08ac*/ 	.word	0x00008d30
        /*08b0*/ 	.word	0x00000000
        /*08b4*/ 	.word	0x000000a8
        /*08b8*/ 	.short	0x010a
        /*08ba*/ 	.byte	0xff
	.zero		1


	//   ....[124]....
        /*08bc*/ 	.word	0x00008d90
        /*08c0*/ 	.word	0x00000000
        /*08c4*/ 	.word	0x000000b0
        /*08c8*/ 	.short	0x010a
        /*08ca*/ 	.byte	0xff
	.zero		1


	//   ....[125]....
        /*08cc*/ 	.word	0x00008df0
        /*08d0*/ 	.word	0x00000000
        /*08d4*/ 	.word	0x000000d0
        /*08d8*/ 	.short	0x010a
        /*08da*/ 	.byte	0xff
	.zero		1


	//   ....[126]....
        /*08dc*/ 	.word	0x00008e50
        /*08e0*/ 	.word	0x00000002
        /*08e4*/ 	.word	0x00000080
        /*08e8*/ 	.short	0x010a
        /*08ea*/ 	.byte	0xff
	.zero		1


	//   ....[127]....
        /*08ec*/ 	.word	0x00008ea0
        /*08f0*/ 	.word	0x00000053
        /*08f4*/ 	.word	0x000000e0
        /*08f8*/ 	.short	0x010a
        /*08fa*/ 	.byte	0xff
	.zero		1


	//   ....[128]....
        /*08fc*/ 	.word	0x00008ef0
        /*0900*/ 	.word	0x00000004
        /*0904*/ 	.word	0x00000080
        /*0908*/ 	.short	0x010a
        /*090a*/ 	.byte	0xff
	.zero		1


	//   ....[129]....
        /*090c*/ 	.word	0x00008f40
        /*0910*/ 	.word	0x00000010
        /*0914*/ 	.word	0x00000080
        /*0918*/ 	.short	0x010a
        /*091a*/ 	.byte	0xff
	.zero		1


	//   ....[130]....
        /*091c*/ 	.word	0x00008f90
        /*0920*/ 	.word	0x00000011
        /*0924*/ 	.word	0x00000080
        /*0928*/ 	.short	0x010a
        /*092a*/ 	.byte	0xff
	.zero		1


	//----- nvinfo : EIATTR_NUM_MBARRIERS
	.align		4
.L_47:
        /*092c*/ 	.byte	0x03, 0x38
        /*092e*/ 	.short	0x0020


	//----- nvinfo : EIATTR_EXIT_INSTR_OFFSETS
	.align		4
        /*0930*/ 	.byte	0x04, 0x1c
        /*0932*/ 	.short	(.L_49 - .L_48)


	//   ....[0]....
.L_48:
        /*0934*/ 	.word	0x00002cb0


	//   ....[1]....
        /*0938*/ 	.word	0x00002f40


	//   ....[2]....
        /*093c*/ 	.word	0x00002fa0


	//   ....[3]....
        /*0940*/ 	.word	0x00003db0


	//   ....[4]....
        /*0944*/ 	.word	0x00004f40


	//   ....[5]....
        /*0948*/ 	.word	0x00004f80


	//   ....[6]....
        /*094c*/ 	.word	0x000082f0


	//   ....[7]....
        /*0950*/ 	.word	0x00008370


	//   ....[8]....
        /*0954*/ 	.word	0x000083a0


	//   ....[9]....
        /*0958*/ 	.word	0x00008410


	//----- nvinfo : EIATTR_MAX_THREADS
	.align		4
.L_49:
        /*095c*/ 	.byte	0x04, 0x05
        /*095e*/ 	.short	(.L_51 - .L_50)
.L_50:
        /*0960*/ 	.word	0x00000100
        /*0964*/ 	.word	0x00000001
        /*0968*/ 	.word	0x00000001


	//----- nvinfo : EIATTR_CRS_STACK_SIZE
	.align		4
.L_51:
        /*096c*/ 	.byte	0x04, 0x1e
        /*096e*/ 	.short	(.L_53 - .L_52)
.L_52:
        /*0970*/ 	.word	0x00000000


	//----- nvinfo : EIATTR_CBANK_PARAM_SIZE
	.align		4
.L_53:
        /*0974*/ 	.byte	0x03, 0x19
        /*0976*/ 	.short	0x0800


	//----- nvinfo : EIATTR_PARAM_CBANK
	.align		4
        /*0978*/ 	.byte	0x04, 0x0a
        /*097a*/ 	.short	(.L_55 - .L_54)
	.align		4
.L_54:
        /*097c*/ 	.word	index@(.nv.constant0._ZN7cutlass13device_kernelINS_4conv6kernel13ConvUniversalINS1_16ConvProblemShapeILNS1_8OperatorE1ELi2EEENS1_10collective14CollectiveConvINS1_47MainloopSm100TmaUmmaWarpSpecializedImplicitGemmILS5_1ELi8ELi2ELi1ELi2EN4cute5tupleIJNSA_1CILi1EEESD_SD_EEEEENSB_IJNSC_ILi64EEENSC_ILi128EEENSB_IJSG_EEEEEENS_10bfloat16_tESK_NSA_8TiledMMAINSA_8MMA_AtomIJNSA_20SM100_MMA_F16BF16_SSISK_SK_fLi64ELi128ELNSA_4UMMA5MajorE0ELSP_1ELNSO_7ScaleInE0ELSQ_0EEEEEENSA_6LayoutISE_NSB_IJNSC_ILi0EEESU_SU_EEEEENSB_IJNSA_10UnderscoreESX_SX_EEEEENS7_6detail27Sm100ImplicitGemmTileTraitsINSA_20SM90_TMA_LOAD_IM2COLENSA_14ComposedLayoutINSA_7SwizzleILi3ELi4ELi3EEENSA_18smem_ptr_flag_bitsILi16EEENST_INSB_IJNSC_ILi8EEESG_EEENSB_IJSG_SD_EEEEEEEvEENS11_INSA_13SM90_TMA_LOADENS13_IS15_S17_NST_INSB_IJSG_S18_EEENSB_IJSD_SG_EEEEEEEvEEEENS_8epilogue10collective18CollectiveEpilogueINS1L_23Sm100TmaWarpSpecializedILi4ELi2ELi16ELb1ELb0EEEJSJ_NSB_IJNST_ISG_SD_EENST_INSC_ILi32EEESD_EEEEESK_NSB_IJNSB_IJlllEEESD_SU_EEESK_S1V_NS1L_6fusion15FusionCallbacksIS1P_NS1W_17LinearCombinationISK_fSK_fLNS_15FloatRoundStyleE2EEESJ_S1T_JEEENSA_5SM1004TMEM4LOAD26SM100_TMEM_LOAD_16dp256b4xES12_NS13_INS14_ILi2ELi4ELi3EEES17_NST_INSB_IJS18_S1R_EEENSB_IJS1R_SD_EEEEEEENSA_17SM75_U32x4_LDSM_NENSA_21SM90_TMA_STORE_IM2COLES2A_NSA_17SM90_U32x4_STSM_NENSA_39AutoVectorizingCopyWithAssumedAlignmentILi128EEEEEEvvEEEEvNT_6ParamsE)
        /*0980*/ 	.short	0x0380
        /*0982*/ 	.short	0x0800


	//----- nvinfo : EIATTR_SW_WAR
	.align		4
.L_55:
        /*0984*/ 	.byte	0x04, 0x36
        /*0986*/ 	.short	(.L_57 - .L_56)
.L_56:
        /*0988*/ 	.word	0x00000008
.L_57:


//--------------------- .nv.callgraph             --------------------------
	.section	.nv.callgraph,"",@"SHT_CUDA_CALLGRAPH"
	.align	4
	.sectionentsize	8
	.align		4
        /*0000*/ 	.word	0x00000000
	.align		4
        /*0004*/ 	.word	0xffffffff
	.align		4
        /*0008*/ 	.word	index@(_ZN7cutlass13device_kernelINS_4conv6kernel13ConvUniversalINS1_16ConvProblemShapeILNS1_8OperatorE1ELi2EEENS1_10collective14CollectiveConvINS1_47MainloopSm100TmaUmmaWarpSpecializedImplicitGemmILS5_1ELi8ELi2ELi1ELi2EN4cute5tupleIJNSA_1CILi1EEESD_SD_EEEEENSB_IJNSC_ILi64EEENSC_ILi128EEENSB_IJSG_EEEEEENS_10bfloat16_tESK_NSA_8TiledMMAINSA_8MMA_AtomIJNSA_20SM100_MMA_F16BF16_SSISK_SK_fLi64ELi128ELNSA_4UMMA5MajorE0ELSP_1ELNSO_7ScaleInE0ELSQ_0EEEEEENSA_6LayoutISE_NSB_IJNSC_ILi0EEESU_SU_EEEEENSB_IJNSA_10UnderscoreESX_SX_EEEEENS7_6detail27Sm100ImplicitGemmTileTraitsINSA_20SM90_TMA_LOAD_IM2COLENSA_14ComposedLayoutINSA_7SwizzleILi3ELi4ELi3EEENSA_18smem_ptr_flag_bitsILi16EEENST_INSB_IJNSC_ILi8EEESG_EEENSB_IJSG_SD_EEEEEEEvEENS11_INSA_13SM90_TMA_LOADENS13_IS15_S17_NST_INSB_IJSG_S18_EEENSB_IJSD_SG_EEEEEEEvEEEENS_8epilogue10collective18CollectiveEpilogueINS1L_23Sm100TmaWarpSpecializedILi4ELi2ELi16ELb1ELb0EEEJSJ_NSB_IJNST_ISG_SD_EENST_INSC_ILi32EEESD_EEEEESK_NSB_IJNSB_IJlllEEESD_SU_EEESK_S1V_NS1L_6fusion15FusionCallbacksIS1P_NS1W_17LinearCombinationISK_fSK_fLNS_15FloatRoundStyleE2EEESJ_S1T_JEEENSA_5SM1004TMEM4LOAD26SM100_TMEM_LOAD_16dp256b4xES12_NS13_INS14_ILi2ELi4ELi3EEES17_NST_INSB_IJS18_S1R_EEENSB_IJS1R_SD_EEEEEEENSA_17SM75_U32x4_LDSM_NENSA_21SM90_TMA_STORE_IM2COLES2A_NSA_17SM90_U32x4_STSM_NENSA_39AutoVectorizingCopyWithAssumedAlignmentILi128EEEEEEvvEEEEvNT_6ParamsE)
	.align		4
        /*000c*/ 	.word	index@(__assertfail)
	.align		4
        /*0010*/ 	.word	0x00000000
	.align		4
        /*0014*/ 	.word	0xfffffffe
	.align		4
        /*0018*/ 	.word	0x00000000
	.align		4
        /*001c*/ 	.word	0xfffffffd
	.align		4
        /*0020*/ 	.word	0x00000000
	.align		4
        /*0024*/ 	.word	0xfffffffc


//--------------------- .nv.constant4             --------------------------
	.section	.nv.constant4,"a",@progbits
	.align	8
	.align		8
.nv.constant4:
        /*0000*/ 	.dword	__assertfail
	.align		8
        /*0008*/ 	.dword	__unnamed_1
	.align		8
        /*0010*/ 	.dword	__unnamed_2
	.align		8
        /*0018*/ 	.dword	_ZN39_INTERNAL_f87b6e5b_4_k_cu_dcc49d44_31664cuda3std3__45__cpo5beginE
	.align		8
        /*0020*/ 	.dword	_ZN39_INTERNAL_f87b6e5b_4_k_cu_dcc49d44_31664cuda3std3__45__cpo3endE
	.align		8
        /*0028*/ 	.dword	_ZN39_INTERNAL_f87b6e5b_4_k_cu_dcc49d44_31664cuda3std3__45__cpo6cbeginE
	.align		8
        /*0030*/ 	.dword	_ZN39_INTERNAL_f87b6e5b_4_k_cu_dcc49d44_31664cuda3std3__45__cpo4cendE
	.align		8
        /*0038*/ 	.dword	_ZN39_INTERNAL_f87b6e5b_4_k_cu_dcc49d44_31664cuda3std3__441_GLOBAL__N__f87b6e5b_4_k_cu_dcc49d44_31666ignoreE
	.align		8
        /*0040*/ 	.dword	_ZN39_INTERNAL_f87b6e5b_4_k_cu_dcc49d44_31664cuda3std3__419piecewise_constructE
	.align		8
        /*0048*/ 	.dword	_ZN39_INTERNAL_f87b6e5b_4_k_cu_dcc49d44_31664cuda3std3__48in_placeE
	.align		8
        /*0050*/ 	.dword	_ZN39_INTERNAL_f87b6e5b_4_k_cu_dcc49d44_31664cuda3std6ranges3__45__cpo4swapE
	.align		8
        /*0058*/ 	.dword	_ZN39_INTERNAL_f87b6e5b_4_k_cu_dcc49d44_31664cuda3std6ranges3__45__cpo9iter_moveE
	.align		8
        /*0060*/ 	.dword	_ZN39_INTERNAL_f87b6e5b_4_k_cu_dcc49d44_31664cute7productE
	.align		8
        /*0068*/ 	.dword	_ZN39_INTERNAL_f87b6e5b_4_k_cu_dcc49d44_31664cute1_E
	.align		8
        /*0070*/ 	.dword	$str$27
	.align		8
        /*0078*/ 	.dword	$str$28
	.align		8
        /*0080*/ 	.dword	$str$29
	.align		8
        /*0088*/ 	.dword	$str$30


//--------------------- .text._ZN7cutlass13device_kernelINS_4conv6kernel13ConvUniversalINS1_16ConvProblemShapeILNS1_8OperatorE1ELi2EEENS1_10collective14CollectiveConvINS1_47MainloopSm100TmaUmmaWarpSpecializedImplicitGemmILS5_1ELi8ELi2ELi1ELi2EN4cute5tupleIJNSA_1CILi1EEESD_SD_EEEEENSB_IJNSC_ILi64EEENSC_ILi128EEENSB_IJSG_EEEEEENS_10bfloat16_tESK_NSA_8TiledMMAINSA_8MMA_AtomIJNSA_20SM100_MMA_F16BF16_SSISK_SK_fLi64ELi128ELNSA_4UMMA5MajorE0ELSP_1ELNSO_7ScaleInE0ELSQ_0EEEEEENSA_6LayoutISE_NSB_IJNSC_ILi0EEESU_SU_EEEEENSB_IJNSA_10UnderscoreESX_SX_EEEEENS7_6detail27Sm100ImplicitGemmTileTraitsINSA_20SM90_TMA_LOAD_IM2COLENSA_14ComposedLayoutINSA_7SwizzleILi3ELi4ELi3EEENSA_18smem_ptr_flag_bitsILi16EEENST_INSB_IJNSC_ILi8EEESG_EEENSB_IJSG_SD_EEEEEEEvEENS11_INSA_13SM90_TMA_LOADENS13_IS15_S17_NST_INSB_IJSG_S18_EEENSB_IJSD_SG_EEEEEEEvEEEENS_8epilogue10collective18CollectiveEpilogueINS1L_23Sm100TmaWarpSpecializedILi4ELi2ELi16ELb1ELb0EEEJSJ_NSB_IJNST_ISG_SD_EENST_INSC_ILi32EEESD_EEEEESK_NSB_IJNSB_IJlllEEESD_SU_EEESK_S1V_NS1L_6fusion15FusionCallbacksIS1P_NS1W_17LinearCombinationISK_fSK_fLNS_15FloatRoundStyleE2EEESJ_S1T_JEEENSA_5SM1004TMEM4LOAD26SM100_TMEM_LOAD_16dp256b4xES12_NS13_INS14_ILi2ELi4ELi3EEES17_NST_INSB_IJS18_S1R_EEENSB_IJS1R_SD_EEEEEEENSA_17SM75_U32x4_LDSM_NENSA_21SM90_TMA_STORE_IM2COLES2A_NSA_17SM90_U32x4_STSM_NENSA_39AutoVectorizingCopyWithAssumedAlignmentILi128EEEEEEvvEEEEvNT_6ParamsE --------------------------
	.section	.text._ZN7cutlass13device_kernelINS_4conv6kernel13ConvUniversalINS1_16ConvProblemShapeILNS1_8OperatorE1ELi2EEENS1_10collective14CollectiveConvINS1_47MainloopSm100TmaUmmaWarpSpecializedImplicitGemmILS5_1ELi8ELi2ELi1ELi2EN4cute5tupleIJNSA_1CILi1EEESD_SD_EEEEENSB_IJNSC_ILi64EEENSC_ILi128EEENSB_IJSG_EEEEEENS_10bfloat16_tESK_NSA_8TiledMMAINSA_8MMA_AtomIJNSA_20SM100_MMA_F16BF16_SSISK_SK_fLi64ELi128ELNSA_4UMMA5MajorE0ELSP_1ELNSO_7ScaleInE0ELSQ_0EEEEEENSA_6LayoutISE_NSB_IJNSC_ILi0EEESU_SU_EEEEENSB_IJNSA_10UnderscoreESX_SX_EEEEENS7_6detail27Sm100ImplicitGemmTileTraitsINSA_20SM90_TMA_LOAD_IM2COLENSA_14ComposedLayoutINSA_7SwizzleILi3ELi4ELi3EEENSA_18smem_ptr_flag_bitsILi16EEENST_INSB_IJNSC_ILi8EEESG_EEENSB_IJSG_SD_EEEEEEEvEENS11_INSA_13SM90_TMA_LOADENS13_IS15_S17_NST_INSB_IJSG_S18_EEENSB_IJSD_SG_EEEEEEEvEEEENS_8epilogue10collective18CollectiveEpilogueINS1L_23Sm100TmaWarpSpecializedILi4ELi2ELi16ELb1ELb0EEEJSJ_NSB_IJNST_ISG_SD_EENST_INSC_ILi32EEESD_EEEEESK_NSB_IJNSB_IJlllEEESD_SU_EEESK_S1V_NS1L_6fusion15FusionCallbacksIS1P_NS1W_17LinearCombinationISK_fSK_fLNS_15FloatRoundStyleE2EEESJ_S1T_JEEENSA_5SM1004TMEM4LOAD26SM100_TMEM_LOAD_16dp256b4xES12_NS13_INS14_ILi2ELi4ELi3EEES17_NST_INSB_IJS18_S1R_EEENSB_IJS1R_SD_EEEEEEENSA_17SM75_U32x4_LDSM_NENSA_21SM90_TMA_STORE_IM2COLES2A_NSA_17SM90_U32x4_STSM_NENSA_39AutoVectorizingCopyWithAssumedAlignmentILi128EEEEEEvvEEEEvNT_6ParamsE,"ax",@progbits
	.align	128
.text._ZN7cutlass13device_kernelINS_4conv6kernel13ConvUniversalINS1_16ConvProblemShapeILNS1_8OperatorE1ELi2EEENS1_10collective14CollectiveConvINS1_47MainloopSm100TmaUmmaWarpSpecializedImplicitGemmILS5_1ELi8ELi2ELi1ELi2EN4cute5tupleIJNSA_1CILi1EEESD_SD_EEEEENSB_IJNSC_ILi64EEENSC_ILi128EEENSB_IJSG_EEEEEENS_10bfloat16_tESK_NSA_8TiledMMAINSA_8MMA_AtomIJNSA_20SM100_MMA_F16BF16_SSISK_SK_fLi64ELi128ELNSA_4UMMA5MajorE0ELSP_1ELNSO_7ScaleInE0ELSQ_0EEEEEENSA_6LayoutISE_NSB_IJNSC_ILi0EEESU_SU_EEEEENSB_IJNSA_10UnderscoreESX_SX_EEEEENS7_6detail27Sm100ImplicitGemmTileTraitsINSA_20SM90_TMA_LOAD_IM2COLENSA_14ComposedLayoutINSA_7SwizzleILi3ELi4ELi3EEENSA_18smem_ptr_flag_bitsILi16EEENST_INSB_IJNSC_ILi8EEESG_EEENSB_IJSG_SD_EEEEEEEvEENS11_INSA_13SM90_TMA_LOADENS13_IS15_S17_NST_INSB_IJSG_S18_EEENSB_IJSD_SG_EEEEEEEvEEEENS_8epilogue10collective18CollectiveEpilogueINS1L_23Sm100TmaWarpSpecializedILi4ELi2ELi16ELb1ELb0EEEJSJ_NSB_IJNST_ISG_SD_EENST_INSC_ILi32EEESD_EEEEESK_NSB_IJNSB_IJlllEEESD_SU_EEESK_S1V_NS1L_6fusion15FusionCallbacksIS1P_NS1W_17LinearCombinationISK_fSK_fLNS_15FloatRoundStyleE2EEESJ_S1T_JEEENSA_5SM1004TMEM4LOAD26SM100_TMEM_LOAD_16dp256b4xES12_NS13_INS14_ILi2ELi4ELi3EEES17_NST_INSB_IJS18_S1R_EEENSB_IJS1R_SD_EEEEEEENSA_17SM75_U32x4_LDSM_NENSA_21SM90_TMA_STORE_IM2COLES2A_NSA_17SM90_U32x4_STSM_NENSA_39AutoVectorizingCopyWithAssumedAlignmentILi128EEEEEEvvEEEEvNT_6ParamsE:
        .type           _ZN7cutlass13device_kernelINS_4conv6kernel13ConvUniversalINS1_16ConvProblemShapeILNS1_8OperatorE1ELi2EEENS1_10collective14CollectiveConvINS1_47MainloopSm100TmaUmmaWarpSpecializedImplicitGemmILS5_1ELi8ELi2ELi1ELi2EN4cute5tupleIJNSA_1CILi1EEESD_SD_EEEEENSB_IJNSC_ILi64EEENSC_ILi128EEENSB_IJSG_EEEEEENS_10bfloat16_tESK_NSA_8TiledMMAINSA_8MMA_AtomIJNSA_20SM100_MMA_F16BF16_SSISK_SK_fLi64ELi128ELNSA_4UMMA5MajorE0ELSP_1ELNSO_7ScaleInE0ELSQ_0EEEEEENSA_6LayoutISE_NSB_IJNSC_ILi0EEESU_SU_EEEEENSB_IJNSA_10UnderscoreESX_SX_EEEEENS7_6detail27Sm100ImplicitGemmTileTraitsINSA_20SM90_TMA_LOAD_IM2COLENSA_14ComposedLayoutINSA_7SwizzleILi3ELi4ELi3EEENSA_18smem_ptr_flag_bitsILi16EEENST_INSB_IJNSC_ILi8EEESG_EEENSB_IJSG_SD_EEEEEEEvEENS11_INSA_13SM90_TMA_LOADENS13_IS15_S17_NST_INSB_IJSG_S18_EEENSB_IJSD_SG_EEEEEEEvEEEENS_8epilogue10collective18CollectiveEpilogueINS1L_23Sm100TmaWarpSpecializedILi4ELi2ELi16ELb1ELb0EEEJSJ_NSB_IJNST_ISG_SD_EENST_INSC_ILi32EEESD_EEEEESK_NSB_IJNSB_IJlllEEESD_SU_EEESK_S1V_NS1L_6fusion15FusionCallbacksIS1P_NS1W_17LinearCombinationISK_fSK_fLNS_15FloatRoundStyleE2EEESJ_S1T_JEEENSA_5SM1004TMEM4LOAD26SM100_TMEM_LOAD_16dp256b4xES12_NS13_INS14_ILi2ELi4ELi3EEES17_NST_INSB_IJS18_S1R_EEENSB_IJS1R_SD_EEEEEEENSA_17SM75_U32x4_LDSM_NENSA_21SM90_TMA_STORE_IM2COLES2A_NSA_17SM90_U32x4_STSM_NENSA_39AutoVectorizingCopyWithAssumedAlignmentILi128EEEEEEvvEEEEvNT_6ParamsE,@function
        .size           _ZN7cutlass13device_kernelINS_4conv6kernel13ConvUniversalINS1_16ConvProblemShapeILNS1_8OperatorE1ELi2EEENS1_10collective14CollectiveConvINS1_47MainloopSm100TmaUmmaWarpSpecializedImplicitGemmILS5_1ELi8ELi2ELi1ELi2EN4cute5tupleIJNSA_1CILi1EEESD_SD_EEEEENSB_IJNSC_ILi64EEENSC_ILi128EEENSB_IJSG_EEEEEENS_10bfloat16_tESK_NSA_8TiledMMAINSA_8MMA_AtomIJNSA_20SM100_MMA_F16BF16_SSISK_SK_fLi64ELi128ELNSA_4UMMA5MajorE0ELSP_1ELNSO_7ScaleInE0ELSQ_0EEEEEENSA_6LayoutISE_NSB_IJNSC_ILi0EEESU_SU_EEEEENSB_IJNSA_10UnderscoreESX_SX_EEEEENS7_6detail27Sm100ImplicitGemmTileTraitsINSA_20SM90_TMA_LOAD_IM2COLENSA_14ComposedLayoutINSA_7SwizzleILi3ELi4ELi3EEENSA_18smem_ptr_flag_bitsILi16EEENST_INSB_IJNSC_ILi8EEESG_EEENSB_IJSG_SD_EEEEEEEvEENS11_INSA_13SM90_TMA_LOADENS13_IS15_S17_NST_INSB_IJSG_S18_EEENSB_IJSD_SG_EEEEEEEvEEEENS_8epilogue10collective18CollectiveEpilogueINS1L_23Sm100TmaWarpSpecializedILi4ELi2ELi16ELb1ELb0EEEJSJ_NSB_IJNST_ISG_SD_EENST_INSC_ILi32EEESD_EEEEESK_NSB_IJNSB_IJlllEEESD_SU_EEESK_S1V_NS1L_6fusion15FusionCallbacksIS1P_NS1W_17LinearCombinationISK_fSK_fLNS_15FloatRoundStyleE2EEESJ_S1T_JEEENSA_5SM1004TMEM4LOAD26SM100_TMEM_LOAD_16dp256b4xES12_NS13_INS14_ILi2ELi4ELi3EEES17_NST_INSB_IJS18_S1R_EEENSB_IJS1R_SD_EEEEEEENSA_17SM75_U32x4_LDSM_NENSA_21SM90_TMA_STORE_IM2COLES2A_NSA_17SM90_U32x4_STSM_NENSA_39AutoVectorizingCopyWithAssumedAlignmentILi128EEEEEEvvEEEEvNT_6ParamsE,(.L_x_178 - _ZN7cutlass13device_kernelINS_4conv6kernel13ConvUniversalINS1_16ConvProblemShapeILNS1_8OperatorE1ELi2EEENS1_10collective14CollectiveConvINS1_47MainloopSm100TmaUmmaWarpSpecializedImplicitGemmILS5_1ELi8ELi2ELi1ELi2EN4cute5tupleIJNSA_1CILi1EEESD_SD_EEEEENSB_IJNSC_ILi64EEENSC_ILi128EEENSB_IJSG_EEEEEENS_10bfloat16_tESK_NSA_8TiledMMAINSA_8MMA_AtomIJNSA_20SM100_MMA_F16BF16_SSISK_SK_fLi64ELi128ELNSA_4UMMA5MajorE0ELSP_1ELNSO_7ScaleInE0ELSQ_0EEEEEENSA_6LayoutISE_NSB_IJNSC_ILi0EEESU_SU_EEEEENSB_IJNSA_10UnderscoreESX_SX_EEEEENS7_6detail27Sm100ImplicitGemmTileTraitsINSA_20SM90_TMA_LOAD_IM2COLENSA_14ComposedLayoutINSA_7SwizzleILi3ELi4ELi3EEENSA_18smem_ptr_flag_bitsILi16EEENST_INSB_IJNSC_ILi8EEESG_EEENSB_IJSG_SD_EEEEEEEvEENS11_INSA_13SM90_TMA_LOADENS13_IS15_S17_NST_INSB_IJSG_S18_EEENSB_IJSD_SG_EEEEEEEvEEEENS_8epilogue10collective18CollectiveEpilogueINS1L_23Sm100TmaWarpSpecializedILi4ELi2ELi16ELb1ELb0EEEJSJ_NSB_IJNST_ISG_SD_EENST_INSC_ILi32EEESD_EEEEESK_NSB_IJNSB_IJlllEEESD_SU_EEESK_S1V_NS1L_6fusion15FusionCallbacksIS1P_NS1W_17LinearCombinationISK_fSK_fLNS_15FloatRoundStyleE2EEESJ_S1T_JEEENSA_5SM1004TMEM4LOAD26SM100_TMEM_LOAD_16dp256b4xES12_NS13_INS14_ILi2ELi4ELi3EEES17_NST_INSB_IJS18_S1R_EEENSB_IJS1R_SD_EEEEEEENSA_17SM75_U32x4_LDSM_NENSA_21SM90_TMA_STORE_IM2COLES2A_NSA_17SM90_U32x4_STSM_NENSA_39AutoVectorizingCopyWithAssumedAlignmentILi128EEEEEEvvEEEEvNT_6ParamsE)
        .other          _ZN7cutlass13device_kernelINS_4conv6kernel13ConvUniversalINS1_16ConvProblemShapeILNS1_8OperatorE1ELi2EEENS1_10collective14CollectiveConvINS1_47MainloopSm100TmaUmmaWarpSpecializedImplicitGemmILS5_1ELi8ELi2ELi1ELi2EN4cute5tupleIJNSA_1CILi1EEESD_SD_EEEEENSB_IJNSC_ILi64EEENSC_ILi128EEENSB_IJSG_EEEEEENS_10bfloat16_tESK_NSA_8TiledMMAINSA_8MMA_AtomIJNSA_20SM100_MMA_F16BF16_SSISK_SK_fLi64ELi128ELNSA_4UMMA5MajorE0ELSP_1ELNSO_7ScaleInE0ELSQ_0EEEEEENSA_6LayoutISE_NSB_IJNSC_ILi0EEESU_SU_EEEEENSB_IJNSA_10UnderscoreESX_SX_EEEEENS7_6detail27Sm100ImplicitGemmTileTraitsINSA_20SM90_TMA_LOAD_IM2COLENSA_14ComposedLayoutINSA_7SwizzleILi3ELi4ELi3EEENSA_18smem_ptr_flag_bitsILi16EEENST_INSB_IJNSC_ILi8EEESG_EEENSB_IJSG_SD_EEEEEEEvEENS11_INSA_13SM90_TMA_LOADENS13_IS15_S17_NST_INSB_IJSG_S18_EEENSB_IJSD_SG_EEEEEEEvEEEENS_8epilogue10collective18CollectiveEpilogueINS1L_23Sm100TmaWarpSpecializedILi4ELi2ELi16ELb1ELb0EEEJSJ_NSB_IJNST_ISG_SD_EENST_INSC_ILi32EEESD_EEEEESK_NSB_IJNSB_IJlllEEESD_SU_EEESK_S1V_NS1L_6fusion15FusionCallbacksIS1P_NS1W_17LinearCombinationISK_fSK_fLNS_15FloatRoundStyleE2EEESJ_S1T_JEEENSA_5SM1004TMEM4LOAD26SM100_TMEM_LOAD_16dp256b4xES12_NS13_INS14_ILi2ELi4ELi3EEES17_NST_INSB_IJS18_S1R_EEENSB_IJS1R_SD_EEEEEEENSA_17SM75_U32x4_LDSM_NENSA_21SM90_TMA_STORE_IM2COLES2A_NSA_17SM90_U32x4_STSM_NENSA_39AutoVectorizingCopyWithAssumedAlignmentILi128EEEEEEvvEEEEvNT_6ParamsE,@"STO_CUDA_ENTRY STV_DEFAULT"
_ZN7cutlass13device_kernelINS_4conv6kernel13ConvUniversalINS1_16ConvProblemShapeILNS1_8OperatorE1ELi2EEENS1_10collective14CollectiveConvINS1_47MainloopSm100TmaUmmaWarpSpecializedImplicitGemmILS5_1ELi8ELi2ELi1ELi2EN4cute5tupleIJNSA_1CILi1EEESD_SD_EEEEENSB_IJNSC_ILi64EEENSC_ILi128EEENSB_IJSG_EEEEEENS_10bfloat16_tESK_NSA_8TiledMMAINSA_8MMA_AtomIJNSA_20SM100_MMA_F16BF16_SSISK_SK_fLi64ELi128ELNSA_4UMMA5MajorE0ELSP_1ELNSO_7ScaleInE0ELSQ_0EEEEEENSA_6LayoutISE_NSB_IJNSC_ILi0EEESU_SU_EEEEENSB_IJNSA_10UnderscoreESX_SX_EEEEENS7_6detail27Sm100ImplicitGemmTileTraitsINSA_20SM90_TMA_LOAD_IM2COLENSA_14ComposedLayoutINSA_7SwizzleILi3ELi4ELi3EEENSA_18smem_ptr_flag_bitsILi16EEENST_INSB_IJNSC_ILi8EEESG_EEENSB_IJSG_SD_EEEEEEEvEENS11_INSA_13SM90_TMA_LOADENS13_IS15_S17_NST_INSB_IJSG_S18_EEENSB_IJSD_SG_EEEEEEEvEEEENS_8epilogue10collective18CollectiveEpilogueINS1L_23Sm100TmaWarpSpecializedILi4ELi2ELi16ELb1ELb0EEEJSJ_NSB_IJNST_ISG_SD_EENST_INSC_ILi32EEESD_EEEEESK_NSB_IJNSB_IJlllEEESD_SU_EEESK_S1V_NS1L_6fusion15FusionCallbacksIS1P_NS1W_17LinearCombinationISK_fSK_fLNS_15FloatRoundStyleE2EEESJ_S1T_JEEENSA_5SM1004TMEM4LOAD26SM100_TMEM_LOAD_16dp256b4xES12_NS13_INS14_ILi2ELi4ELi3EEES17_NST_INSB_IJS18_S1R_EEENSB_IJS1R_SD_EEEEEEENSA_17SM75_U32x4_LDSM_NENSA_21SM90_TMA_STORE_IM2COLES2A_NSA_17SM90_U32x4_STSM_NENSA_39AutoVectorizingCopyWithAssumedAlignmentILi128EEEEEEvvEEEEvNT_6ParamsE:
[----:B------:R-:W1:Y:S01]  /*0000*/  LDC R1, c[0x0][0x37c] ;  /* 0x0000df00ff017b82 */ /* 0x000e620000000800 */
[----:B------:R-:W2:Y:S01]  /*0010*/  S2R R72, SR_TID.X ;  /* 0x0000000000487919 */ /* 0x000ea20000002100 */
[----:B------:R-:W3:Y:S01]  /*0020*/  LDCU.64 UR4, c[0x0][0x890] ;  /* 0x00011200ff0477ac */ /* 0x000ee20008000a00 */
[----:B-1----:R-:W-:Y:S01]  /*0030*/  VIADD R1, R1, 0xfffffff8 ;  /* 0xfffffff801017836 */ /* 0x002fe20000000000 */
[----:B------:R-:W-:Y:S02]  /*0040*/  PRMT R63, RZ, 0x7610, R63 ;  /* 0x00007610ff3f7816 */ /* 0x000fe4000000003f */
[----:B------:R-:W-:Y:S01]  /*0050*/  ELECT P5, URZ, PT ;  /* 0x0000000000ff782f */ /* 0x000fe200038a0000 */
[----:B------:R-:W1:Y:S01]  /*0060*/  LDCU.64 UR48, c[0x0][0x358] ;  /* 0x00006b00ff3077ac */ /* 0x000e620008000a00 */
[----:B---3--:R-:W-:-:S04]  /*0070*/  UISETP.NE.U32.AND UP0, UPT, UR4, URZ, UPT ;  /* 0x000000ff0400728c */ /* 0x008fc8000bf05070 */
[----:B------:R-:W-:Y:S01]  /*0080*/  UISETP.NE.AND.EX UP0, UPT, UR5, URZ, UPT, UP0 ;  /* 0x000000ff0500728c */ /* 0x000fe2000bf05300 */
[----:B--2---:R-:W-:-:S05]  /*0090*/  SHF.R.U32.HI R73, RZ, 0x5, R72 ;  /* 0x00000005ff497819 */ /* 0x004fca0000011648 */
[----:B------:R-:W2:Y:S02]  /*00a0*/  SHFL.IDX PT, R0, R73, RZ, 0x1f ;  /* 0x00001fff49007589 */ /* 0x000ea400000e0000 */
[----:B--2---:R-:W-:Y:S01]  /*00b0*/  R2UR UR8, R0 ;  /* 0x00000000000872ca */ /* 0x004fe200000e0000 */
[----:B-1----:R-:W-:-:S14]  /*00c0*/  BRA.U UP0, `(.L_x_0) ;  /* 0x00000001002c7547 */ /* 0x002fdc000b800000 */
[----:B------:R-:W1:Y:S02]  /*00d0*/  LDCU.64 UR6, c[0x0][0x888] ;  /* 0x00011100ff0677ac */ /* 0x000e640008000a00 */
[----:B-1----:R-:W-:-:S04]  /*00e0*/  UISETP.NE.U32.AND UP0, UPT, UR6, URZ, UPT ;  /* 0x000000ff0600728c */ /* 0x002fc8000bf05070 */
[----:B------:R-:W-:-:S09]  /*00f0*/  UISETP.NE.AND.EX UP0, UPT, UR7, URZ, UPT, UP0 ;  /* 0x000000ff0700728c */ /* 0x000fd2000bf05300 */
[----:B------:R-:W-:Y:S05]  /*0100*/  BRA.U !UP0, `(.L_x_1) ;  /* 0x0000000108107547 */ /* 0x000fea000b800000 */
[----:B------:R-:W1:Y:S02]  /*0110*/  LDC.64 R2, c[0x0][0x888] ;  /* 0x00022200ff027b82 */ /* 0x000e640000000a00 */
[----:B-1----:R1:W5:Y:S01]  /*0120*/  LDG.E R35, desc[UR48][R2.64] ;  /* 0x0000003002237981 */ /* 0x002362000c1e1900 */
[----:B------:R-:W-:Y:S01]  /*0130*/  HFMA2 R63, -RZ, RZ, 0, 5.9604644775390625e-08 ;  /* 0x00000001ff3f7431 */ /* 0x000fe200000001ff */
[----:B------:R-:W-:Y:S05]  /*0140*/  BRA `(.L_x_0) ;  /* 0x00000000000c7947 */ /* 0x000fea0003800000 */
.L_x_1:
[----:B------:R-:W1:Y:S01]  /*0150*/  LDCU UR6, c[0x0][0x880] ;  /* 0x00011000ff0677ac */ /* 0x000e620008000800 */
[----:B------:R-:W-:Y:S01]  /*0160*/  HFMA2 R63, -RZ, RZ, 0, 5.9604644775390625e-08 ;  /* 0x00000001ff3f7431 */ /* 0x000fe200000001ff */
[----:B-1----:R-:W-:-:S07]  /*0170*/  MOV R35, UR6 ;  /* 0x0000000600237c02 */ /* 0x002fce0008000f00 */
.L_x_0:
[----:B------:R-:W2:Y:S02]  /*0180*/  LDCU.64 UR6, c[0x0][0x8b0] ;  /* 0x00011600ff0677ac */ /* 0x000ea40008000a00 */
[----:B--2---:R-:W-:-:S04]  /*0190*/  UISETP.NE.U32.AND UP0, UPT, UR6, URZ, UPT ;  /* 0x000000ff0600728c */ /* 0x004fc8000bf05070 */
[----:B------:R-:W-:-:S09]  /*01a0*/  UISETP.NE.AND.EX UP0, UPT, UR7, URZ, UPT, UP0 ;  /* 0x000000ff0700728c */ /* 0x000fd2000bf05300 */
[----:B------:R-:W-:Y:S05]  /*01b0*/  BRA.U UP0, `(.L_x_2) ;  /* 0x0000000100247547 */ /* 0x000fea000b800000 */
[----:B------:R-:W2:Y:S02]  /*01c0*/  LDCU.64 UR6, c[0x0][0x8a8] ;  /* 0x00011500ff0677ac */ /* 0x000ea40008000a00 */
[----:B--2---:R-:W-:-:S04]  /*01d0*/  UISETP.NE.U32.AND UP0, UPT, UR6, URZ, UPT ;  /* 0x000000ff0600728c */ /* 0x004fc8000bf05070 */
[----:B------:R-:W-:-:S09]  /*01e0*/  UISETP.NE.AND.EX UP0, UPT, UR7, URZ, UPT, UP0 ;  /* 0x000000ff0700728c */ /* 0x000fd2000bf05300 */
[----:B------:R-:W-:Y:S05]  /*01f0*/  BRA.U !UP0, `(.L_x_3) ;  /* 0x00000001080c7547 */ /* 0x000fea000b800000 */
[----:B-1----:R-:W1:Y:S02]  /*0200*/  LDC.64 R2, c[0x0][0x8a8] ;  /* 0x00022a00ff027b82 */ /* 0x002e640000000a00 */
[----:B-1----:R2:W5:Y:S01]  /*0210*/  LDG.E R33, desc[UR48][R2.64] ;  /* 0x0000003002217981 */ /* 0x002562000c1e1900 */
[----:B------:R-:W-:Y:S05]  /*0220*/  BRA `(.L_x_2) ;  /* 0x0000000000087947 */ /* 0x000fea0003800000 */
.L_x_3:
[----:B------:R-:W2:Y:S02]  /*0230*/  LDCU UR6, c[0x0][0x8a0] ;  /* 0x00011400ff0677ac */ /* 0x000ea40008000800 */
[----:B--2---:R-:W-:Y:S02]  /*0240*/  MOV R33, UR6 ;  /* 0x0000000600217c02 */ /* 0x004fe40008000f00 */
.L_x_2:
[----:B------:R-:W-:Y:S01]  /*0250*/  IMAD.U32 R0, RZ, RZ, UR8 ;  /* 0x00000008ff007e24 */ /* 0x000fe2000f8e00ff */
[----:B------:R-:W-:Y:S04]  /*0260*/  BSSY.RECONVERGENT B0, `(.L_x_4) ;  /* 0x000000c000007945 */ /* 0x000fe80003800200 */
[C---:B------:R-:W-:Y:S02]  /*0270*/  ISETP.NE.OR P1, PT, R0.reuse, 0x1, !P5 ;  /* 0x000000010000780c */ /* 0x040fe40006f25670 */
[----:B------:R-:W-:-:S11]  /*0280*/  ISETP.NE.OR P0, PT, R0, 0x3, !P5 ;  /* 0x000000030000780c */ /* 0x000fd60006f05670 */
[----:B------:R-:W-:Y:S05]  /*0290*/  @P1 BRA `(.L_x_5) ;  /* 0x0000000000201947 */ /* 0x000fea0003800000 */
[----:B------:R-:W3:Y:S02]  /*02a0*/  LDCU.64 UR6, c[0x0][0x348] ;  /* 0x00006900ff0677ac */ /* 0x000ee40008000a00 */
[----:B---3--:R-:W-:Y:S02]  /*02b0*/  UIADD3 UR10, UP1, UPT, UR6, 0x80, URZ ;  /* 0x00000080060a7890 */ /* 0x008fe4000ff3e0ff */
[----:B------:R-:W-:Y:S02]  /*02c0*/  UIADD3 UR6, UP0, UPT, UR6, 0x180, URZ ;  /* 0x0000018006067890 */ /* 0x000fe4000ff1e0ff */
[----:B------:R-:W-:Y:S02]  /*02d0*/  UIADD3.X UR11, UPT, UPT, URZ, UR7, URZ, UP1, !UPT ;  /* 0x00000007ff0b7290 */ /* 0x000fe40008ffe4ff */
[----:B------:R-:W-:-:S07]  /*02e0*/  UIADD3.X UR7, UPT, UPT, URZ, UR7, URZ, UP0, !UPT ;  /* 0x00000007ff077290 */ /* 0x000fce00087fe4ff */
[----:B------:R3:W-:Y:S02]  /*02f0*/  UTMACCTL.PF [UR10] ;  /* 0x000000000a0079b9 */ /* 0x0007e40008040000 */
[----:B------:R3:W-:Y:S02]  /*0300*/  UTMACCTL.PF [UR6] ;  /* 0x00000000060079b9 */ /* 0x0007e40008040000 */
[----:B---3--:R-:W-:Y:S01]  /*0310*/  NOP ;  /* 0x0000000000007918 */ /* 0x008fe20000000000 */
.L_x_5:
[----:B------:R-:W-:Y:S05]  /*0320*/  BSYNC.RECONVERGENT B0 ;  /* 0x0000000000007941 */ /* 0x000fea0003800200 */
.L_x_4:
[----:B------:R-:W-:Y:S04]  /*0330*/  BSSY.RECONVERGENT B0, `(.L_x_6) ;  /* 0x000000a000007945 */ /* 0x000fe80003800200 */
        /* <DEDUP_REMOVED lines=9> */
.L_x_7:
[----:B------:R-:W-:Y:S05]  /*03d0*/  BSYNC.RECONVERGENT B0 ;  /* 0x0000000000007941 */ /* 0x000fea0003800200 */
.L_x_6:
[----:B------:R-:W3:Y:S01]  /*03e0*/  LDCU.64 UR6, c[0x0][0x888] ;  /* 0x00011100ff0677ac */ /* 0x000ee20008000a00 */
[----:B------:R-:W-:Y:S02]  /*03f0*/  UISETP.EQ.U32.AND UP1, UPT, UR4, URZ, UPT ;  /* 0x000000ff0400728c */ /* 0x000fe4000bf22070 */
[----:B------:R-:W-:Y:S02]  /*0400*/  UPLOP3.LUT UP2, UPT, UPT, UPT, UPT, 0x80, 0x8 ;  /* 0x000000000008789c */ /* 0x000fe40003f4f070 */
[----:B---3--:R-:W-:-:S04]  /*0410*/  UISETP.NE.U32.AND UP0, UPT, UR6, URZ, UPT ;  /* 0x000000ff0600728c */ /* 0x008fc8000bf05070 */
[----:B------:R-:W-:-:S04]  /*0420*/  UISETP.NE.AND.EX UP0, UPT, UR7, URZ, UPT, UP0 ;  /* 0x000000ff0700728c */ /* 0x000fc8000bf05300 */
[----:B------:R-:W-:-:S04]  /*0430*/  UISETP.EQ.OR.EX UP3, UPT, UR5, URZ, !UP0, UP1 ;  /* 0x000000ff0500728c */ /* 0x000fc8000c762710 */
[----:B------:R-:W-:-:S05]  /*0440*/  UP2UR UR53, UPR, URZ, 0x8 ;  /* 0x00000008ff357883 */ /* 0x000fca0008000000 */
[----:B------:R-:W-:Y:S07]  /*0450*/  BRA.U !UP3, `(.L_x_8) ;  /* 0x000000010b207547 */ /* 0x000fee000b800000 */
[----:B------:R-:W-:Y:S01]  /*0460*/  UISETP.NE.U32.AND UP2, UPT, UR4, URZ, UPT ;  /* 0x000000ff0400728c */ /* 0x000fe2000bf45070 */
[----:B-----5:R-:W-:Y:S01]  /*0470*/  FSETP.NEU.AND P0, PT, R35, RZ, PT ;  /* 0x000000ff2300720b */ /* 0x020fe20003f0d000 */
[----:B------:R-:W-:Y:S02]  /*0480*/  USEL UR4, URZ, 0xffffffff, UP0 ;  /* 0xffffffffff047887 */ /* 0x000fe40008000000 */
[----:B------:R-:W-:-:S10]  /*0490*/  UISETP.NE.AND.EX UP2, UPT, UR5, URZ, UPT, UP2 ;  /* 0x000000ff0500728c */ /* 0x000fd4000bf45320 */
[----:B------:R-:W-:Y:S01]  /*04a0*/  VOTEU.ANY UP1, P0 ;  /* 0x0000000000ff7886 */ /* 0x000fe20000020100 */
[----:B------:R-:W-:-:S04]  /*04b0*/  @!UP2 USEL UR4, URZ, 0xffffffff, UP1 ;  /* 0xffffffffff04a887 */ /* 0x000fc80008800000 */
[----:B------:R-:W-:-:S04]  /*04c0*/  ULOP3.LUT UR4, UR4, 0x1, URZ, 0xc0, !UPT ;  /* 0x0000000104047892 */ /* 0x000fc8000f8ec0ff */
[----:B------:R-:W-:-:S11]  /*04d0*/  UISETP.NE.U32.AND UP2, UPT, UR4, 0x1, UPT ;  /* 0x000000010400788c */ /* 0x000fd6000bf45070 */
.L_x_8:
[----:B-12---:R-:W1:Y:S01]  /*04e0*/  SHFL.IDX PT, R2, R73, RZ, 0x1f ;  /* 0x00001fff49027589 */ /* 0x006e6200000e0000 */
[----:B------:R-:W-:-:S04]  /*04f0*/  UISETP.NE.AND UP1, UPT, UR8, 0x2, UPT ;  /* 0x000000020800788c */ /* 0x000fc8000bf25270 */
[----:B------:R-:W-:Y:S01]  /*0500*/  USEL UR6, URZ, 0x1, UP1 ;  /* 0x00000001ff067887 */ /* 0x000fe20008800000 */
[----:B-1----:R-:W-:-:S13]  /*0510*/  ISETP.NE.AND P0, PT, R2, RZ, PT ;  /* 0x000000ff0200720c */ /* 0x002fda0003f05270 */
[----:B------:R-:W-:Y:S05]  /*0520*/  @P0 BRA `(.L_x_9) ;  /* 0x0000000000680947 */ /* 0x000fea0003800000 */
[----:B------:R-:W1:Y:S01]  /*0530*/  S2UR UR5, SR_CgaCtaId ;  /* 0x00000000000579c3 */ /* 0x000e620000008800 */
[----:B------:R-:W-:Y:S01]  /*0540*/  UMOV UR7, 0x400 ;  /* 0x0000040000077882 */ /* 0x000fe20000000000 */
[----:B------:R-:W-:Y:S01]  /*0550*/  UMOV UR4, 0x1 ;  /* 0x0000000100047882 */ /* 0x000fe20000000000 */
[----:B------:R-:W-:Y:S01]  /*0560*/  ELECT P0, URZ, PT ;  /* 0x0000000000ff782f */ /* 0x000fe20003800000 */
[----:B------:R-:W-:-:S04]  /*0570*/  UIADD3 UR10, UPT, UPT, -UR4, 0x100000, URZ ;  /* 0x00100000040a7890 */ /* 0x000fc8000fffe1ff */
[----:B------:R-:W-:Y:S02]  /*0580*/  USHF.L.U32 UR11, UR10, 0xb, URZ ;  /* 0x0000000b0a0b7899 */ /* 0x000fe400080006ff */
[----:B------:R-:W-:Y:S02]  /*0590*/  USHF.L.U32 UR10, UR10, 0x1, URZ ;  /* 0x000000010a0a7899 */ /* 0x000fe400080006ff */
[----:B-1----:R-:W-:Y:S01]  /*05a0*/  ULEA UR5, UR5, UR7, 0x18 ;  /* 0x0000000705057291 */ /* 0x002fe2000f8ec0ff */
[----:B------:R-:W1:Y:S11]  /*05b0*/  FENCE.VIEW.ASYNC.S ;  /* 0x00000000000073c6 */ /* 0x000e760000000000 */
[----:B-1----:R1:W2:Y:S01]  /*05c0*/  SYNCS.EXCH.64 URZ, [UR5], UR10 ;  /* 0x0000000a05ff75b2 */ /* 0x0022a20008000100 */
[----:B------:R1:W3:Y:S01]  /*05d0*/  SYNCS.EXCH.64 URZ, [UR5+0x40], UR10 ;  /* 0x0000400a05ff75b2 */ /* 0x0002e20008000100 */
[----:B------:R1:W4:Y:S01]  /*05e0*/  SYNCS.EXCH.64 URZ, [UR5+0x8], UR10 ;  /* 0x0000080a05ff75b2 */ /* 0x0003220008000100 */
[----:B------:R1:W1:Y:S01]  /*05f0*/  SYNCS.EXCH.64 URZ, [UR5+0x48], UR10 ;  /* 0x0000480a05ff75b2 */ /* 0x0002620008000100 */
        /* <DEDUP_REMOVED lines=12> */
[----:B------:R-:W-:Y:S01]  /*06c0*/  NOP ;  /* 0x0000000000007918 */ /* 0x000fe20000000000 */
.L_x_9:
[----:B------:R-:W2:Y:S01]  /*06d0*/  SHFL.IDX PT, R2, R73, RZ, 0x1f ;  /* 0x00001fff49027589 */ /* 0x000ea200000e0000 */
[----:B------:R-:W-:Y:S01]  /*06e0*/  NOP ;  /* 0x0000000000007918 */ /* 0x000fe20000000000 */
[----:B--2---:R-:W-:-:S13]  /*06f0*/  ISETP.NE.AND P0, PT, R2, 0x1, PT ;  /* 0x000000010200780c */ /* 0x004fda0003f05270 */
[----:B------:R-:W-:Y:S05]  /*0700*/  @P0 BRA `(.L_x_10) ;  /* 0x0000000000580947 */ /* 0x000fea0003800000 */
[----:B------:R-:W2:Y:S01]  /*0710*/  S2UR UR7, SR_CgaCtaId ;  /* 0x00000000000779c3 */ /* 0x000ea20000008800 */
[----:B------:R-:W-:Y:S01]  /*0720*/  UMOV UR9, 0x400 ;  /* 0x0000040000097882 */ /* 0x000fe20000000000 */
[----:B-1----:R-:W-:Y:S01]  /*0730*/  UMOV UR5, 0x20 ;  /* 0x0000002000057882 */ /* 0x002fe20000000000 */
[----:B------:R-:W-:Y:S01]  /*0740*/  UMOV UR4, 0x80 ;  /* 0x0000008000047882 */ /* 0x000fe20000000000 */
[----:B------:R-:W-:-:S04]  /*0750*/  UIADD3 UR10, UPT, UPT, -UR5, 0x100000, URZ ;  /* 0x00100000050a7890 */ /* 0x000fc8000fffe1ff */
[----:B------:R-:W-:Y:S02]  /*0760*/  USHF.L.U32 UR11, UR10, 0xb, URZ ;  /* 0x0000000b0a0b7899 */ /* 0x000fe400080006ff */
[----:B------:R-:W-:Y:S02]  /*0770*/  USHF.L.U32 UR10, UR10, 0x1, URZ ;  /* 0x000000010a0a7899 */ /* 0x000fe400080006ff */
[----:B------:R-:W-:-:S04]  /*0780*/  UIADD3 UR4, UPT, UPT, -UR4, 0x100000, URZ ;  /* 0x0010000004047890 */ /* 0x000fc8000fffe1ff */
[----:B------:R-:W-:Y:S02]  /*0790*/  USHF.L.U32 UR5, UR4, 0xb, URZ ;  /* 0x0000000b04057899 */ /* 0x000fe400080006ff */
[----:B------:R-:W-:Y:S01]  /*07a0*/  USHF.L.U32 UR4, UR4, 0x1, URZ ;  /* 0x0000000104047899 */ /* 0x000fe200080006ff */
[----:B------:R-:W-:Y:S01]  /*07b0*/  ELECT P0, URZ, PT ;  /* 0x0000000000ff782f */ /* 0x000fe20003800000 */
[----:B--2---:R-:W-:Y:S01]  /*07c0*/  ULEA UR7, UR7, UR9, 0x18 ;  /* 0x0000000907077291 */ /* 0x004fe2000f8ec0ff */
[----:B------:R-:W1:Y:S11]  /*07d0*/  FENCE.VIEW.ASYNC.S ;  /* 0x00000000000073c6 */ /* 0x000e760000000000 */
[----:B-1----:R2:W1:Y:S01]  /*07e0*/  SYNCS.EXCH.64 URZ, [UR7+0x80], UR10 ;  /* 0x0000800a07ff75b2 */ /* 0x0024620008000100 */
[----:B------:R2:W1:Y:S01]  /*07f0*/  SYNCS.EXCH.64 URZ, [UR7+0xa0], UR4 ;  /* 0x0000a00407ff75b2 */ /* 0x0004620008000100 */
[----:B------:R2:W1:Y:S01]  /*0800*/  SYNCS.EXCH.64 URZ, [UR7+0x88], UR10 ;  /* 0x0000880a07ff75b2 */ /* 0x0004620008000100 */
[----:B------:R2:W1:Y:S01]  /*0810*/  SYNCS.EXCH.64 URZ, [UR7+0xa8], UR4 ;  /* 0x0000a80407ff75b2 */ /* 0x0004620008000100 */
[----:B------:R2:W1:Y:S01]  /*0820*/  SYNCS.EXCH.64 URZ, [UR7+0x90], UR10 ;  /* 0x0000900a07ff75b2 */ /* 0x0004620008000100 */
[----:B------:R2:W1:Y:S01]  /*0830*/  SYNCS.EXCH.64 URZ, [UR7+0xb0], UR4 ;  /* 0x0000b00407ff75b2 */ /* 0x0004620008000100 */
[----:B------:R2:W1:Y:S01]  /*0840*/  SYNCS.EXCH.64 URZ, [UR7+0x98], UR10 ;  /* 0x0000980a07ff75b2 */ /* 0x0004620008000100 */
[----:B------:R2:W1:Y:S02]  /*0850*/  SYNCS.EXCH.64 URZ, [UR7+0xb8], UR4 ;  /* 0x0000b80407ff75b2 */ /* 0x0004640008000100 */
[----:B--2---:R-:W-:Y:S01]  /*0860*/  NOP ;  /* 0x0000000000007918 */ /* 0x004fe20000000000 */
.L_x_10:
[----:B------:R-:W2:Y:S01]  /*0870*/  SHFL.IDX PT, R2, R73, RZ, 0x1f ;  /* 0x00001fff49027589 */ /* 0x000ea200000e0000 */
[----:B------:R-:W-:Y:S01]  /*0880*/  NOP ;  /* 0x0000000000007918 */ /* 0x000fe20000000000 */
[----:B--2---:R-:W-:-:S13]  /*0890*/  ISETP.NE.AND P0, PT, R2, 0x3, PT ;  /* 0x000000030200780c */ /* 0x004fda0003f05270 */
[----:B------:R-:W-:Y:S05]  /*08a0*/  @P0 BRA `(.L_x_11) ;  /* 0x0000000000300947 */ /* 0x000fea0003800000 */
[----:B-1----:R-:W1:Y:S01]  /*08b0*/  S2UR UR5, SR_CgaCtaId ;  /* 0x00000000000579c3 */ /* 0x002e620000008800 */
        /* <DEDUP_REMOVED lines=8> */
[----:B-1----:R2:W1:Y:S01]  /*0940*/  SYNCS.EXCH.64 URZ, [UR5+0xc0], UR10 ;  /* 0x0000c00a05ff75b2 */ /* 0x0024620008000100 */
[----:B------:R2:W1:Y:S02]  /*0950*/  SYNCS.EXCH.64 URZ, [UR5+0xc8], UR10 ;  /* 0x0000c80a05ff75b2 */ /* 0x0004640008000100 */
[----:B--2---:R-:W-:Y:S01]  /*0960*/  NOP ;  /* 0x0000000000007918 */ /* 0x004fe20000000000 */
.L_x_11:
[----:B------:R-:W2:Y:S01]  /*0970*/  SHFL.IDX PT, R2, R73, RZ, 0x1f ;  /* 0x00001fff49027589 */ /* 0x000ea200000e0000 */
[----:B------:R-:W-:Y:S01]  /*0980*/  NOP ;  /* 0x0000000000007918 */ /* 0x000fe20000000000 */
[----:B--2---:R-:W-:-:S13]  /*0990*/  ISETP.NE.AND P0, PT, R2, 0x4, PT ;  /* 0x000000040200780c */ /* 0x004fda0003f05270 */
[----:B------:R-:W-:Y:S05]  /*09a0*/  @P0 BRA `(.L_x_12) ;  /* 0x0000000000440947 */ /* 0x000fea0003800000 */
[----:B-1----:R-:W1:Y:S01]  /*09b0*/  S2UR UR5, SR_CgaCtaId ;  /* 0x00000000000579c3 */ /* 0x002e620000008800 */
[----:B------:R-:W-:Y:S01]  /*09c0*/  UMOV UR9, 0x100 ;  /* 0x0000010000097882 */ /* 0x000fe20000000000 */
[----:B------:R-:W-:Y:S01]  /*09d0*/  UMOV UR7, 0x400 ;  /* 0x0000040000077882 */ /* 0x000fe20000000000 */
[----:B------:R-:W-:Y:S01]  /*09e0*/  USEL UR9, UR9, 0xe0, UP2 ;  /* 0x000000e009097887 */ /* 0x000fe20009000000 */
[----:B------:R-:W-:Y:S01]  /*09f0*/  UMOV UR4, 0x1 ;  /* 0x0000000100047882 */ /* 0x000fe20000000000 */
[----:B------:R-:W-:Y:S01]  /*0a00*/  ELECT P0, URZ, PT ;  /* 0x0000000000ff782f */ /* 0x000fe20003800000 */
[----:B------:R-:W-:-:S04]  /*0a10*/  UIADD3 UR10, UPT, UPT, -UR4, 0x100000, URZ ;  /* 0x00100000040a7890 */ /* 0x000fc8000fffe1ff */
[----:B------:R-:W-:Y:S02]  /*0a20*/  USHF.L.U32 UR11, UR10, 0xb, URZ ;  /* 0x0000000b0a0b7899 */ /* 0x000fe400080006ff */
[----:B------:R-:W-:Y:S02]  /*0a30*/  USHF.L.U32 UR10, UR10, 0x1, URZ ;  /* 0x000000010a0a7899 */ /* 0x000fe400080006ff */
        /* <DEDUP_REMOVED lines=8> */
.L_x_12:
        /* <DEDUP_REMOVED lines=20> */
[----:B------:R2:W1:Y:S02]  /*0c00*/  SYNCS.EXCH.64 URZ, [UR7+0xf8], UR4 ;  /* 0x0000f80407ff75b2 */ /* 0x0004640008000100 */
[----:B--2---:R-:W-:Y:S01]  /*0c10*/  NOP ;  /* 0x0000000000007918 */ /* 0x004fe20000000000 */
.L_x_13:
[----:B-1----:R-:W1:Y:S01]  /*0c20*/  S2UR UR5, SR_CTAID.X ;  /* 0x00000000000579c3 */ /* 0x002e620000002500 */
[----:B------:R-:W-:-:S05]  /*0c30*/  CS2R.32 R64, SR_CgaSize ;  /* 0x0000000000407805 */ /* 0x000fca0000008a00 */
[----:B------:R-:W-:-:S05]  /*0c40*/  IMAD R64, R64, -0xa0, RZ ;  /* 0xffffff6040407824 */ /* 0x000fca00078e02ff */
[----:B------:R-:W-:-:S14]  /*0c50*/  R2UR UR9, R64 ;  /* 0x00000000400972ca */ /* 0x000fdc00000e0000 */
[----:B------:R-:W2:Y:S01]  /*0c60*/  LDCU UR9, c[0x0][UR9+0x2b0] ;  /* 0x00005600090977ac */ /* 0x000ea20008000800 */
[----:B------:R-:W-:Y:S01]  /*0c70*/  NOP ;  /* 0x0000000000007918 */ /* 0x000fe20000000000 */
[----:B------:R-:W-:-:S05]  /*0c80*/  CS2R.32 R64, SR_CgaSize ;  /* 0x0000000000407805 */ /* 0x000fca0000008a00 */
[----:B------:R-:W-:-:S05]  /*0c90*/  IMAD R64, R64, -0xa0, RZ ;  /* 0xffffff6040407824 */ /* 0x000fca00078e02ff */
[----:B------:R-:W-:-:S14]  /*0ca0*/  R2UR UR7, R64 ;  /* 0x00000000400772ca */ /* 0x000fdc00000e0000 */
[----:B------:R-:W3:Y:S01]  /*0cb0*/  LDCU UR7, c[0x0][UR7+0x2b4] ;  /* 0x00005680070777ac */ /* 0x000ee20008000800 */
[----:B------:R-:W4:Y:S08]  /*0cc0*/  S2UR UR4, SR_CTAID.Y ;  /* 0x00000000000479c3 */ /* 0x000f300000002600 */
[----:B------:R-:W3:Y:S01]  /*0cd0*/  LDC R9, c[0x0][0xb24] ;  /* 0x0002c900ff097b82 */ /* 0x000ee20000000800 */
[----:B-1----:R-:W-:-:S02]  /*0ce0*/  I2FP.F32.U32 R4, UR5 ;  /* 0x0000000500047c45 */ /* 0x002fc40008201000 */
[----:B------:R-:W-:-:S05]  /*0cf0*/  CS2R.32 R5, SR_CgaSize ;  /* 0x0000000000057805 */ /* 0x000fca0000008a00 */
[----:B------:R-:W-:-:S06]  /*0d00*/  IMAD R5, R5, -0xa0, RZ ;  /* 0xffffff6005057824 */ /* 0x000fcc00078e02ff */
[----:B------:R-:W1:Y:S01]  /*0d10*/  LDC R5, c[0x0][R5+0x2a0] ;  /* 0x0000a80005057b82 */ /* 0x000e620000000800 */
[----:B------:R-:W-:Y:S01]  /*0d20*/  MOV R19, UR5 ;  /* 0x0000000500137c02 */ /* 0x000fe20008000f00 */
[----:B--2---:R-:W-:Y:S01]  /*0d30*/  FMUL R4, R4, UR9 ;  /* 0x0000000904047c20 */ /* 0x004fe20008400000 */
[----:B----4-:R-:W-:Y:S02]  /*0d40*/  I2FP.F32.U32 R2, UR4 ;  /* 0x0000000400027c45 */ /* 0x010fe40008201000 */
[----:B------:R-:W-:-:S05]  /*0d50*/  CS2R.32 R3, SR_CgaSize ;  /* 0x0000000000037805 */ /* 0x000fca0000008a00 */
[----:B------:R-:W-:-:S06]  /*0d60*/  IMAD R3, R3, -0xa0, RZ ;  /* 0xffffff6003037824 */ /* 0x000fcc00078e02ff */
[----:B------:R-:W2:Y:S01]  /*0d70*/  LDC R3, c[0x0][R3+0x2a4] ;  /* 0x0000a90003037b82 */ /* 0x000ea20000000800 */
[----:B------:R-:W4:Y:S01]  /*0d80*/  F2I.U32.TRUNC.NTZ R64, R4 ;  /* 0x0000000400407305 */ /* 0x000f22000020f000 */
[----:B------:R-:W-:Y:S01]  /*0d90*/  MOV R16, UR4 ;  /* 0x0000000400107c02 */ /* 0x000fe20008000f00 */
[----:B---3--:R-:W-:-:S05]  /*0da0*/  FMUL R2, R2, UR7 ;  /* 0x0000000702027c20 */ /* 0x008fca0008400000 */
[----:B------:R-:W-:Y:S01]  /*0db0*/  BAR.SYNC.DEFER_BLOCKING 0x0 ;  /* 0x0000000000007b1d */ /* 0x000fe20000010000 */
[----:B------:R-:W-:-:S05]  /*0dc0*/  ISETP.GE.AND P0, PT, R9, 0x1, PT ;  /* 0x000000010900780c */ /* 0x000fca0003f06270 */
[----:B------:R-:W3:Y:S02]  /*0dd0*/  F2I.U32.TRUNC.NTZ R62, R2 ;  /* 0x00000002003e7305 */ /* 0x000ee4000020f000 */
[----:B------:R-:W2:Y:S01]  /*0de0*/  S2UR UR57, SR_CTAID.Z ;  /* 0x00000000003979c3 */ /* 0x000ea20000002700 */
[----:B----4-:R-:W-:-:S05]  /*0df0*/  IADD3 R64, PT, PT, -R64, RZ, RZ ;  /* 0x000000ff40407210 */ /* 0x010fca0007ffe1ff */
[----:B-1----:R-:W-:Y:S01]  /*0e00*/  IMAD R64, R5, R64, UR5 ;  /* 0x0000000505407e24 */ /* 0x002fe2000f8e0240 */
[----:B---3--:R-:W-:-:S05]  /*0e10*/  IADD3 R62, PT, PT, -R62, RZ, RZ ;  /* 0x000000ff3e3e7210 */ /* 0x008fca0007ffe1ff */
[----:B--2---:R-:W-:Y:S01]  /*0e20*/  IMAD R62, R3, R62, UR4 ;  /* 0x00000004033e7e24 */ /* 0x004fe2000f8e023e */
[----:B------:R-:W-:Y:S06]  /*0e30*/  @!P0 BRA `(.L_x_14) ;  /* 0x0000000000b88947 */ /* 0x000fec0003800000 */
[----:B------:R-:W1:Y:S01]  /*0e40*/  LDC.64 R4, c[0x0][0xb18] ;  /* 0x0002c600ff047b82 */ /* 0x000e620000000a00 */
[----:B------:R-:W-:-:S07]  /*0e50*/  ISETP.NE.AND P0, PT, R9, 0x1, PT ;  /* 0x000000010900780c */ /* 0x000fce0003f05270 */
[----:B------:R-:W2:Y:S08]  /*0e60*/  LDC R10, c[0x0][0xb0c] ;  /* 0x0002c300ff0a7b82 */ /* 0x000eb00000000800 */
[----:B------:R-:W3:Y:S08]  /*0e70*/  LDC R11, c[0x0][0x370] ;  /* 0x0000dc00ff0b7b82 */ /* 0x000ef00000000800 */
[----:B------:R-:W4:Y:S01]  /*0e80*/  LDC R12, c[0x0][0x374] ;  /* 0x0000dd00ff0c7b82 */ /* 0x000f220000000800 */
[----:B-1----:R-:W-:-:S07]  /*0e90*/  ISETP.NE.AND P1, PT, R4, 0x1, PT ;  /* 0x000000010400780c */ /* 0x002fce0003f25270 */
[----:B------:R-:W3:Y:S01]  /*0ea0*/  LDC.64 R6, c[0x0][0xb10] ;  /* 0x0002c400ff067b82 */ /* 0x000ee20000000a00 */
[----:B--2---:R-:W-:-:S07]  /*0eb0*/  ISETP.NE.AND P2, PT, R10, 0x1, PT ;  /* 0x000000010a00780c */ /* 0x004fce0003f45270 */
[----:B------:R-:W1:Y:S08]  /*0ec0*/  LDC R8, c[0x0][0xb20] ;  /* 0x0002c800ff087b82 */ /* 0x000e700000000800 */
[----:B------:R-:W2:Y:S01]  /*0ed0*/  LDC.64 R2, c[0x0][0xb28] ;  /* 0x0002ca00ff027b82 */ /* 0x000ea20000000a00 */
[----:B----4-:R-:W-:-:S04]  /*0ee0*/  IMAD.HI.U32 R13, R12, R5, RZ ;  /* 0x000000050c0d7227 */ /* 0x010fc800078e00ff */
[----:B------:R-:W-:-:S04]  /*0ef0*/  IMAD.HI.U32 R5, R16, R5, RZ ;  /* 0x0000000510057227 */ /* 0x000fc800078e00ff */
[----:B---3--:R-:W-:-:S04]  /*0f00*/  IMAD.HI.U32 R14, R11, R6, RZ ;  /* 0x000000060b0e7227 */ /* 0x008fc800078e00ff */
[C---:B------:R-:W-:Y:S01]  /*0f10*/  IMAD.HI.U32 R18, R19.reuse, R6, RZ ;  /* 0x0000000613127227 */ /* 0x040fe200078e00ff */
[-C--:B------:R-:W-:Y:S02]  /*0f20*/  @P2 SHF.R.U32.HI R11, RZ, R7.reuse, R14 ;  /* 0x00000007ff0b2219 */ /* 0x080fe4000001160e */
[-C--:B-1----:R-:W-:Y:S02]  /*0f30*/  @P1 SHF.R.U32.HI R12, RZ, R8.reuse, R13 ;  /* 0x00000008ff0c1219 */ /* 0x082fe4000001160d */
[----:B------:R-:W-:Y:S02]  /*0f40*/  SHF.R.U32.HI R5, RZ, R8, R5 ;  /* 0x00000008ff057219 */ /* 0x000fe40000011605 */
[----:B------:R-:W-:Y:S02]  /*0f50*/  SHF.R.U32.HI R18, RZ, R7, R18 ;  /* 0x00000007ff127219 */ /* 0x000fe40000011612 */
[----:B------:R-:W-:Y:S01]  /*0f60*/  SEL R5, R16, R5, !P1 ;  /* 0x0000000510057207 */ /* 0x000fe20004800000 */
[----:B--2---:R-:W-:Y:S01]  /*0f70*/  IMAD.HI.U32 R14, R12, R2, RZ ;  /* 0x000000020c0e7227 */ /* 0x004fe200078e00ff */
[----:B------:R-:W-:-:S02]  /*0f80*/  SEL R7, R19, R18, !P2 ;  /* 0x0000001213077207 */ /* 0x000fc40005000000 */
[----:B------:R-:W-:Y:S01]  /*0f90*/  IADD3 R13, PT, PT, -R5, RZ, RZ ;  /* 0x000000ff050d7210 */ /* 0x000fe20007ffe1ff */
[----:B------:R-:W-:Y:S01]  /*0fa0*/  IMAD.HI.U32 R6, R11, R2, RZ ;  /* 0x000000020b067227 */ /* 0x000fe200078e00ff */
[----:B------:R-:W-:-:S03]  /*0fb0*/  @P0 SHF.R.U32.HI R12, RZ, R3, R14 ;  /* 0x00000003ff0c0219 */ /* 0x000fc6000001160e */
[----:B------:R-:W-:Y:S01]  /*0fc0*/  IMAD R13, R4, R13, R16 ;  /* 0x0000000d040d7224 */ /* 0x000fe200078e0210 */
[----:B------:R-:W-:Y:S01]  /*0fd0*/  @P0 SHF.R.U32.HI R11, RZ, R3, R6 ;  /* 0x00000003ff0b0219 */ /* 0x000fe20000011606 */
[----:B------:R-:W-:-:S04]  /*0fe0*/  IMAD R12, R12, R9, RZ ;  /* 0x000000090c0c7224 */ /* 0x000fc800078e02ff */
[----:B------:R-:W-:Y:S01]  /*0ff0*/  IMAD R6, R11, R9, RZ ;  /* 0x000000090b067224 */ /* 0x000fe200078e02ff */
[----:B------:R-:W-:-:S04]  /*1000*/  ISETP.GE.AND P1, PT, R5, R12, PT ;  /* 0x0000000c0500720c */ /* 0x000fc80003f26270 */
[----:B------:R-:W-:Y:S01]  /*1010*/  ISETP.GE.OR P1, PT, R7, R6, P1 ;  /* 0x000000060700720c */ /* 0x000fe20000f26670 */
[----:B------:R-:W-:-:S05]  /*1020*/  IMAD.HI.U32 R6, R5, R2, RZ ;  /* 0x0000000205067227 */ /* 0x000fca00078e00ff */
[----:B------:R-:W-:-:S04]  /*1030*/  SHF.R.U32.HI R6, RZ, R3, R6 ;  /* 0x00000003ff067219 */ /* 0x000fc80000011606 */
[----:B------:R-:W-:-:S03]  /*1040*/  SEL R6, R5, R6, !P0 ;  /* 0x0000000605067207 */ /* 0x000fc60004000000 */
[----:B------:R-:W-:Y:S01]  /*1050*/  @!P1 IMAD.HI.U32 R8, R7, R2, RZ ;  /* 0x0000000207089227 */ /* 0x000fe200078e00ff */
[----:B------:R-:W-:-:S04]  /*1060*/  IADD3 R2, PT, PT, -R6, RZ, RZ ;  /* 0x000000ff06027210 */ /* 0x000fc80007ffe1ff */
[----:B------:R-:W-:Y:S01]  /*1070*/  @!P1 SHF.R.U32.HI R8, RZ, R3, R8 ;  /* 0x00000003ff089219 */ /* 0x000fe20000011608 */
[----:B------:R-:W-:-:S03]  /*1080*/  IMAD R2, R9, R2, R5 ;  /* 0x0000000209027224 */ /* 0x000fc600078e0205 */
[----:B------:R-:W-:-:S05]  /*1090*/  @!P1 SEL R3, R7, R8, !P0 ;  /* 0x0000000807039207 */ /* 0x000fca0004000000 */
[--C-:B------:R-:W-:Y:S02]  /*10a0*/  @!P1 IMAD.IADD R6, R6, 0x1, -R3.reuse ;  /* 0x0000000106069824 */ /* 0x100fe400078e0a03 */
[----:B------:R-:W-:Y:S01]  /*10b0*/  @!P1 IMAD R3, R2, R11, R3 ;  /* 0x0000000b02039224 */ /* 0x000fe200078e0203 */
[----:B------:R-:W-:Y:S01]  /*10c0*/  IADD3 R2, PT, PT, -R7, RZ, RZ ;  /* 0x000000ff07027210 */ /* 0x000fe20007ffe1ff */
[----:B------:R-:W-:Y:S02]  /*10d0*/  @!P1 IMAD R5, R6, R9, R7 ;  /* 0x0000000906059224 */ /* 0x000fe400078e0207 */
[----:B------:R-:W-:Y:S02]  /*10e0*/  @!P1 IMAD.MOV.U32 R7, RZ, RZ, R3 ;  /* 0x000000ffff079224 */ /* 0x000fe400078e0003 */
[----:B------:R-:W-:Y:S02]  /*10f0*/  IMAD R2, R10, R2, R19 ;  /* 0x000000020a027224 */ /* 0x000fe400078e0213 */
[----:B------:R-:W-:-:S02]  /*1100*/  IMAD R16, R5, R4, R13 ;  /* 0x0000000405107224 */ /* 0x000fc400078e020d */
[----:B------:R-:W-:Y:S02]  /*1110*/  IMAD R19, R7, R10, R2 ;  /* 0x0000000a07137224 */ /* 0x000fe400078e0202 */
.L_x_14:
[----:B------:R-:W1:Y:S01]  /*1120*/  LDCU UR4, c[0x0][0xb30] ;  /* 0x00016600ff0477ac */ /* 0x000e620008000800 */
[----:B------:R-:W2:Y:S08]  /*1130*/  S2UR UR45, SR_CgaCtaId ;  /* 0x00000000002d79c3 */ /* 0x000eb00000008800 */
[----:B------:R-:W3:Y:S01]  /*1140*/  LDC R26, c[0x0][0xb24] ;  /* 0x0002c900ff1a7b82 */ /* 0x000ee20000000800 */
[----:B-1----:R-:W-:-:S09]  /*1150*/  UISETP.NE.AND UP1, UPT, UR4, 0x1, UPT ;  /* 0x000000010400788c */ /* 0x002fd2000bf25270 */
[----:B--2---:R-:W-:Y:S05]  /*1160*/  BRA.U UP1, `(.L_x_15) ;  /* 0x0000000101407547 */ /* 0x004fea000b800000 */
[----:B------:R-:W1:Y:S08]  /*1170*/  LDC.64 R4, c[0x0][0xb10] ;  /* 0x0002c400ff047b82 */ /* 0x000e700000000a00 */
[----:B------:R-:W2:Y:S08]  /*1180*/  LDC.64 R2, c[0x0][0xb18] ;  /* 0x0002c600ff027b82 */ /* 0x000eb00000000a00 */
[----:B------:R-:W4:Y:S08]  /*1190*/  LDC R6, c[0x0][0xb20] ;  /* 0x0002c800ff067b82 */ /* 0x000f300000000800 */
[----:B------:R-:W3:Y:S01]  /*11a0*/  LDC R8, c[0x0][0xb0c] ;  /* 0x0002c300ff087b82 */ /* 0x000ee20000000800 */
[----:B-1----:R-:W-:-:S05]  /*11b0*/  IMAD.HI.U32 R4, R19, R4, RZ ;  /* 0x0000000413047227 */ /* 0x002fca00078e00ff */
[----:B------:R-:W-:Y:S01]  /*11c0*/  SHF.R.U32.HI R4, RZ, R5, R4 ;  /* 0x00000005ff047219 */ /* 0x000fe20000011604 */
[----:B--2---:R-:W-:Y:S01]  /*11d0*/  IMAD.HI.U32 R3, R16, R3, RZ ;  /* 0x0000000310037227 */ /* 0x004fe200078e00ff */
[----:B------:R-:W-:-:S04]  /*11e0*/  ISETP.NE.AND P0, PT, R2, 0x1, PT ;  /* 0x000000010200780c */ /* 0x000fc80003f05270 */
[----:B----4-:R-:W-:-:S04]  /*11f0*/  SHF.R.U32.HI R3, RZ, R6, R3 ;  /* 0x00000006ff037219 */ /* 0x010fc80000011603 */
[----:B------:R-:W-:Y:S02]  /*1200*/  SEL R3, R16, R3, !P0 ;  /* 0x0000000310037207 */ /* 0x000fe40004000000 */
[----:B---3--:R-:W-:-:S04]  /*1210*/  ISETP.NE.AND P1, PT, R8, 0x1, PT ;  /* 0x000000010800780c */ /* 0x008fc80003f25270 */
[----:B------:R-:W-:-:S05]  /*1220*/  SEL R4, R19, R4, !P1 ;  /* 0x0000000413047207 */ /* 0x000fca0004800000 */
[----:B------:R-:W-:Y:S02]  /*1230*/  IMAD.IADD R5, R3, 0x1, -R4 ;  /* 0x0000000103057824 */ /* 0x000fe400078e0a04 */
[----:B------:R-:W-:Y:S02]  /*1240*/  IMAD.IADD R3, R4, 0x1, -R3 ;  /* 0x0000000104037824 */ /* 0x000fe400078e0a03 */
[----:B------:R-:W-:Y:S02]  /*1250*/  IMAD R19, R5, R8, R19 ;  /* 0x0000000805137224 */ /* 0x000fe400078e0213 */
[----:B------:R-:W-:-:S07]  /*1260*/  IMAD R16, R3, R2, R16 ;  /* 0x0000000203107224 */ /* 0x000fce00078e0210 */
.L_x_15:
[----:B------:R-:W-:Y:S01]  /*1270*/  BAR.SYNC.DEFER_BLOCKING 0x0 ;  /* 0x0000000000007b1d */ /* 0x000fe20000010000 */
[----:B------:R-:W-:Y:S01]  /*1280*/  UISETP.NE.AND UP1, UPT, UR8, 0x2, UPT ;  /* 0x000000020800788c */ /* 0x000fe2000bf25270 */
[----:B------:R-:W-:Y:S02]  /*1290*/  ISETP.NE.OR P5, PT, R0, 0x2, !P5 ;  /* 0x000000020000780c */ /* 0x000fe40006fa5670 */
[----:B------:R-:W-:-:S06]  /*12a0*/  LOP3.LUT R2, R72, 0x1f, RZ, 0xc0, !PT ;  /* 0x0000001f48027812 */ /* 0x000fcc00078ec0ff */
[----:B------:R-:W-:Y:S05]  /*12b0*/  BRA.U UP1, `(.L_x_16) ;  /* 0x0000001901847547 */ /* 0x000fea000b800000 */
[----:B------:R-:W1:Y:S01]  /*12c0*/  LDCU UR6, c[0x0][0x388] ;  /* 0x00007100ff0677ac */ /* 0x000e620008000800 */
[----:B------:R-:W2:Y:S01]  /*12d0*/  LDC R11, c[0x0][0x370] ;  /* 0x0000dc00ff0b7b82 */ /* 0x000ea20000000800 */
[----:B------:R-:W-:Y:S01]  /*12e0*/  PLOP3.LUT P0, PT, PT, PT, UP2, 0x80, 0x8 ;  /* 0x000000000008781c */ /* 0x000fe20003f0f028 */
[----:B------:R-:W-:Y:S01]  /*12f0*/  IMAD.MOV.U32 R10, RZ, RZ, RZ ;  /* 0x000000ffff0a7224 */ /* 0x000fe200078e00ff */
[----:B------:R-:W4:Y:S01]  /*1300*/  LDCU UR4, c[0x0][0x38c] ;  /* 0x00007180ff0477ac */ /* 0x000f220008000800 */
[----:B------:R-:W-:Y:S02]  /*1310*/  ISETP.EQ.OR P4, PT, R2, RZ, P5 ;  /* 0x000000ff0200720c */ /* 0x000fe40002f82670 */
[----:B------:R-:W-:Y:S01]  /*1320*/  PLOP3.LUT P0, PT, P0, PT, PT, 0x8, 0x80 ;  /* 0x000000000080781c */ /* 0x000fe2000070e170 */
[----:B------:R-:W3:Y:S01]  /*1330*/  LDCU UR41, c[0x0][0x390] ;  /* 0x00007200ff2977ac */ /* 0x000ee20008000800 */
[----:B------:R-:W2:Y:S01]  /*1340*/  LDC R0, c[0x0][0x374] ;  /* 0x0000dd00ff007b82 */ /* 0x000ea20000000800 */
[----:B------:R-:W2:Y:S01]  /*1350*/  LDCU.64 UR42, c[0x0][0x348] ;  /* 0x00006900ff2a77ac */ /* 0x000ea20008000a00 */
[----:B------:R-:W-:Y:S01]  /*1360*/  UMOV UR39, 0x1 ;  /* 0x0000000100277882 */ /* 0x000fe20000000000 */
[----:B------:R-:W-:Y:S01]  /*1370*/  UMOV UR38, URZ ;  /* 0x000000ff00267c82 */ /* 0x000fe20008000000 */
[----:B-1----:R-:W-:Y:S01]  /*1380*/  UIADD3 UR6, UPT, UPT, UR6, 0x3f, URZ ;  /* 0x0000003f06067890 */ /* 0x002fe2000fffe0ff */
[----:B------:R-:W-:Y:S01]  /*1390*/  UMOV UR28, URZ ;  /* 0x000000ff001c7c82 */ /* 0x000fe20008000000 */
[----:B------:R-:W-:-:S02]  /*13a0*/  UMOV UR31, URZ ;  /* 0x000000ff001f7c82 */ /* 0x000fc40008000000 */
[----:B------:R-:W-:-:S04]  /*13b0*/  USHF.R.S32.HI UR5, URZ, 0x1f, UR6 ;  /* 0x0000001fff057899 */ /* 0x000fc80008011406 */
[----:B------:R-:W-:-:S04]  /*13c0*/  ULEA.HI UR5, UR5, UR6, URZ, 0x6 ;  /* 0x0000000605057291 */ /* 0x000fc8000f8f30ff */
[----:B------:R-:W-:-:S04]  /*13d0*/  USHF.R.S32.HI UR5, URZ, 0x6, UR5 ;  /* 0x00000006ff057899 */ /* 0x000fc80008011405 */
[----:B----4-:R-:W-:-:S04]  /*13e0*/  UIMAD UR4, UR5, UR4, URZ ;  /* 0x00000004050472a4 */ /* 0x010fc8000f8e02ff */
[----:B---3--:R-:W-:-:S04]  /*13f0*/  UIMAD UR41, UR4, UR41, URZ ;  /* 0x00000029042972a4 */ /* 0x008fc8000f8e02ff */
[----:B------:R-:W-:Y:S02]  /*1400*/  UISETP.NE.AND UP1, UPT, UR41, URZ, UPT ;  /* 0x000000ff2900728c */ /* 0x000fe4000bf25270 */
[----:B------:R-:W-:-:S04]  /*1410*/  UISETP.LT.U32.AND UP0, UPT, UR41, 0x8, UPT ;  /* 0x000000082900788c */ /* 0x000fc8000bf01070 */
[----:B------:R-:W-:-:S04]  /*1420*/  USEL UR40, UR41, 0x8, UP0 ;  /* 0x0000000829287887 */ /* 0x000fc80008000000 */
[----:B------:R-:W-:Y:S02]  /*1430*/  UIADD3 UR23, UPT, UPT, UR40, -0x1, URZ ;  /* 0xffffffff28177890 */ /* 0x000fe4000fffe0ff */
[----:B------:R-:W-:Y:S02]  /*1440*/  @!UP1 UIADD3 UR23, UPT, UPT, UR40, URZ, URZ ;  /* 0x000000ff28179290 */ /* 0x000fe4000fffe0ff */
[----:B------:R-:W-:Y:S02]  /*1450*/  UIADD3 UR40, UPT, UPT, UR41, -UR40, URZ ;  /* 0x8000002829287290 */ /* 0x000fe4000fffe0ff */
[----:B--2---:R-:W-:-:S12]  /*1460*/  UIADD3 UR23, UPT, UPT, UR23, 0x1, URZ ;  /* 0x0000000117177890 */ /* 0x004fd8000fffe0ff */
.L_x_32:
[----:B------:R-:W1:Y:S01]  /*1470*/  S2UR UR22, SR_CgaCtaId ;  /* 0x00000000001679c3 */ /* 0x000e620000008800 */
[----:B------:R-:W-:Y:S01]  /*1480*/  UMOV UR4, 0x400 ;  /* 0x0000040000047882 */ /* 0x000fe20000000000 */
[----:B------:R-:W-:Y:S01]  /*1490*/  IMAD.U32 R2, RZ, RZ, UR39 ;  /* 0x00000027ff027e24 */ /* 0x000fe2000f8e00ff */
[----:B------:R-:W-:Y:S01]  /*14a0*/  UISETP.NE.AND UP0, UPT, UR41, URZ, UPT ;  /* 0x000000ff2900728c */ /* 0x000fe2000bf05270 */
[----:B------:R-:W-:Y:S01]  /*14b0*/  R2UR UR34, R16 ;  /* 0x00000000102272ca */ /* 0x000fe200000e0000 */
[----:B------:R-:W-:Y:S01]  /*14c0*/  IMAD.SHL.U32 R19, R19, 0x40, RZ ;  /* 0x0000004013137824 */ /* 0x000fe200078e00ff */
[----:B------:R-:W-:Y:S01]  /*14d0*/  UMOV UR30, URZ ;  /* 0x000000ff001e7c82 */ /* 0x000fe20008000000 */
[----:B------:R-:W-:Y:S01]  /*14e0*/  SHF.L.U32 R2, R2, 0x1f, RZ ;  /* 0x0000001f02027819 */ /* 0x000fe200000006ff */
[----:B------:R-:W-:Y:S01]  /*14f0*/  UMOV UR37, URZ ;  /* 0x000000ff00257c82 */ /* 0x000fe20008000000 */
[----:B------:R-:W-:-:S08]  /*1500*/  UMOV UR36, URZ ;  /* 0x000000ff00247c82 */ /* 0x000fd00008000000 */
[----:B------:R-:W-:Y:S02]  /*1510*/  USHF.L.U32 UR34, UR34, 0x7, URZ ;  /* 0x0000000722227899 */ /* 0x000fe400080006ff */
[----:B-1----:R-:W-:-:S04]  /*1520*/  ULEA UR22, UR22, UR4, 0x18 ;  /* 0x0000000416167291 */ /* 0x002fc8000f8ec0ff */
[----:B------:R-:W-:-:S09]  /*1530*/  ULEA UR4, UR38, UR22, 0x3 ;  /* 0x0000001626047291 */ /* 0x000fd2000f8e18ff */
[----:B--2---:R1:W2:Y:S01]  /*1540*/  SYNCS.PHASECHK.TRANS64.TRYWAIT P2, [UR4+0x40], R2 ;  /* 0x00004002ff0075a7 */ /* 0x0042a20008041104 */
[----:B---3--:R-:W-:Y:S05]  /*1550*/  BRA.U !UP0, `(.L_x_17) ;  /* 0x0000000508887547 */ /* 0x008fea000b800000 */
[----:B------:R-:W3:Y:S01]  /*1560*/  LDC.64 R8, c[0x0][0x480] ;  /* 0x00012000ff087b82 */ /* 0x000ee20000000a00 */
[----:B------:R-:W4:Y:S01]  /*1570*/  LDCU UR24, c[0x0][0x390] ;  /* 0x00007200ff1877ac */ /* 0x000f220008000800 */
[----:B------:R-:W2:Y:S06]  /*1580*/  LDCU UR25, c[0x0][0x38c] ;  /* 0x00007180ff1977ac */ /* 0x000eac0008000800 */
[----:B------:R-:W4:Y:S01]  /*1590*/  LDC.64 R6, c[0x0][0x488] ;  /* 0x00012200ff067b82 */ /* 0x000f220000000a00 */
[----:B------:R-:W2:Y:S01]  /*15a0*/  LDCU.64 UR14, c[0x0][0x4b8] ;  /* 0x00009700ff0e77ac */ /* 0x000ea20008000a00 */
[----:B------:R-:W-:-:S02]  /*15b0*/  UIADD3 UR31, UPT, UPT, UR23, UR28, URZ ;  /* 0x0000001c171f7290 */ /* 0x000fc4000fffe0ff */
[----:B------:R-:W-:-:S04]  /*15c0*/  UIADD3 UR10, UPT, UPT, UR34, 0x40, URZ ;  /* 0x00000040220a7890 */ /* 0x000fc8000fffe0ff */
[----:B-1----:R-:W1:Y:S01]  /*15d0*/  LDC.64 R2, c[0x0][0x490] ;  /* 0x00012400ff027b82 */ /* 0x002e620000000a00 */
[----:B------:R-:W-:Y:S01]  /*15e0*/  UMOV UR30, URZ ;  /* 0x000000ff001e7c82 */ /* 0x000fe20008000000 */
[----:B------:R-:W-:Y:S01]  /*15f0*/  UMOV UR26, UR38 ;  /* 0x00000026001a7c82 */ /* 0x000fe20008000000 */
[----:B------:R-:W-:Y:S01]  /*1600*/  UMOV UR36, URZ ;  /* 0x000000ff00247c82 */ /* 0x000fe20008000000 */
[----:B------:R-:W-:Y:S01]  /*1610*/  UMOV UR37, URZ ;  /* 0x000000ff00257c82 */ /* 0x000fe20008000000 */
[----:B---3--:R-:W-:Y:S01]  /*1620*/  IMAD.HI.U32 R9, R19, R9, RZ ;  /* 0x0000000913097227 */ /* 0x008fe200078e00ff */
[----:B------:R-:W-:Y:S02]  /*1630*/  ISETP.NE.AND P1, PT, R8, 0x1, PT ;  /* 0x000000010800780c */ /* 0x000fe40003f25270 */
[----:B------:R-:W3:Y:S02]  /*1640*/  LDC.64 R4, c[0x0][0x4b0] ;  /* 0x00012c00ff047b82 */ /* 0x000ee40000000a00 */
[----:B----4-:R-:W-:-:S04]  /*1650*/  SHF.R.U32.HI R6, RZ, R6, R9 ;  /* 0x00000006ff067219 */ /* 0x010fc80000011609 */
[----:B------:R-:W-:Y:S02]  /*1660*/  SEL R6, R19, R6, !P1 ;  /* 0x0000000613067207 */ /* 0x000fe40004800000 */
[----:B------:R-:W-:Y:S02]  /*1670*/  ISETP.NE.AND P1, PT, R7, 0x1, PT ;  /* 0x000000010700780c */ /* 0x000fe40003f25270 */
[C---:B------:R-:W-:Y:S01]  /*1680*/  R2UR UR4, R6.reuse ;  /* 0x00000000060472ca */ /* 0x040fe200000e0000 */
[----:B-1----:R-:W-:-:S04]  /*1690*/  IMAD.HI.U32 R2, R6, R2, RZ ;  /* 0x0000000206027227 */ /* 0x002fc800078e00ff */
[----:B------:R-:W-:Y:S01]  /*16a0*/  IMAD.MOV R12, RZ, RZ, -R6 ;  /* 0x000000ffff0c7224 */ /* 0x000fe200078e0a06 */
[----:B------:R-:W-:-:S03]  /*16b0*/  SHF.R.U32.HI R2, RZ, R3, R2 ;  /* 0x00000003ff027219 */ /* 0x000fc60000011602 */
[----:B------:R-:W-:Y:S01]  /*16c0*/  IMAD R12, R8, R12, R19 ;  /* 0x0000000c080c7224 */ /* 0x000fe200078e0213 */
[----:B------:R-:W-:Y:S01]  /*16d0*/  R2UR UR21, R2 ;  /* 0x00000000021572ca */ /* 0x000fe200000e0000 */
[----:B------:R-:W-:Y:S01]  /*16e0*/  VOTEU.ANY UP0, P1 ;  /* 0x0000000000ff7886 */ /* 0x000fe20000800100 */
[----:B------:R-:W1:Y:S01]  /*16f0*/  LDC.64 R2, c[0x0][0x4d0] ;  /* 0x00013400ff027b82 */ /* 0x000e620000000a00 */
[----:B---3--:R-:W-:Y:S02]  /*1700*/  R2UR UR8, R4 ;  /* 0x00000000040872ca */ /* 0x008fe400000e0000 */
[----:B------:R-:W-:Y:S02]  /*1710*/  R2UR UR9, R12 ;  /* 0x000000000c0972ca */ /* 0x000fe400000e0000 */
[----:B------:R-:W-:-:S06]  /*1720*/  R2UR UR6, R5 ;  /* 0x00000000050672ca */ /* 0x000fcc00000e0000 */
[----:B------:R-:W-:Y:S01]  /*1730*/  USEL UR21, UR4, UR21, !UP0 ;  /* 0x0000001504157287 */ /* 0x000fe2000c000000 */
[----:B------:R-:W3:Y:S05]  /*1740*/  LDCU.64 UR4, c[0x0][0x4d8] ;  /* 0x00009b00ff0477ac */ /* 0x000eea0008000a00 */
[----:B------:R-:W-:-:S04]  /*1750*/  IMAD R9, RZ, RZ, -UR21 ;  /* 0x80000015ff097e24 */ /* 0x000fc8000f8e02ff */
[----:B------:R-:W-:Y:S01]  /*1760*/  IMAD R9, R7, R9, R6 ;  /* 0x0000000907097224 */ /* 0x000fe200078e0206 */
[----:B-1----:R-:W-:-:S04]  /*1770*/  R2UR UR19, R2 ;  /* 0x00000000021372ca */ /* 0x002fc800000e0000 */
[----:B------:R-:W-:Y:S02]  /*1780*/  R2UR UR7, R9 ;  /* 0x00000000090772ca */ /* 0x000fe400000e0000 */
[----:B------:R-:W-:-:S07]  /*1790*/  R2UR UR20, R3 ;  /* 0x00000000031472ca */ /* 0x000fce00000e0000 */
[----:B------:R-:W-:-:S06]  /*17a0*/  UIMAD UR19, UR9, UR8, UR19 ;  /* 0x00000008091372a4 */ /* 0x000fcc000f8e0213 */
[----:B--23--:R-:W-:-:S12]  /*17b0*/  UIMAD UR20, UR7, UR6, UR20 ;  /* 0x00000006071472a4 */ /* 0x00cfd8000f8e0214 */
.L_x_22:
[----:B------:R-:W-:Y:S01]  /*17c0*/  @!P5 MOV R3, 0x6000 ;  /* 0x000060000003d802 */ /* 0x000fe20000000f00 */
[----:B------:R-:W-:Y:S01]  /*17d0*/  ULEA UR17, UR26, UR22, 0x3 ;  /* 0x000000161a117291 */ /* 0x000fe2000f8e18ff */
[----:B----4-:R-:W-:Y:S11]  /*17e0*/  @P2 BRA `(.L_x_18) ;  /* 0x0000000000102947 */ /* 0x010ff60003800000 */
[----:B------:R-:W-:Y:S04]  /*17f0*/  MOV R2, UR39 ;  /* 0x0000002700027c02 */ /* 0x000fe80008000f00 */
[----:B------:R-:W-:Y:S04]  /*1800*/  SHF.L.U32 R5, R2, 0x1f, RZ ;  /* 0x0000001f02057819 */ /* 0x000fe800000006ff */
[----:B------:R-:W1:Y:S02]  /*1810*/  SYNCS.PHASECHK.TRANS64.TRYWAIT P1, [UR17+0x40], R5 ;  /* 0x00004005ff0075a7 */ /* 0x000e640008021111 */
[----:B-1----:R-:W-:Y:S05]  /*1820*/  @!P1 BRA `(.L_x_19) ;  /* 0x0000006800fc9947 */ /* 0x002fea0003800000 */
.L_x_18:
[----:B------:R2:W-:Y:S01]  /*1830*/  @!P5 SYNCS.ARRIVE.TRANS64 RZ, [UR17], R3 ;  /* 0x00000003ffffd9a7 */ /* 0x0005e20008000011 */
[----:B------:R-:W-:Y:S04]  /*1840*/  BSSY.RECONVERGENT B0, `(.L_x_20) ;  /* 0x0000003000007945 */ /* 0x000fe80003800200 */
[----:B------:R-:W-:Y:S05]  /*1850*/  @P4 BRA `(.L_x_21) ;  /* 0x0000000000044947 */ /* 0x000fea0003800000 */
[----:B------:R-:W-:Y:S05]  /*1860*/  BPT.TRAP 0x1 ;  /* 0x000000040000795c */ /* 0x000fea0000300000 */
.L_x_21:
[----:B------:R-:W-:Y:S05]  /*1870*/  BSYNC.RECONVERGENT B0 ;  /* 0x0000000000007941 */ /* 0x000fea0003800200 */
.L_x_20:
[----:B------:R-:W-:Y:S02]  /*1880*/  UIADD3 UR38, UPT, UPT, UR26, 0x1, URZ ;  /* 0x000000011a267890 */ /* 0x000fe4000fffe0ff */
[----:B------:R-:W-:Y:S02]  /*1890*/  UIMAD UR7, UR36, UR14, UR4 ;  /* 0x0000000e240772a4 */ /* 0x000fe4000f8e0204 */
[----:B------:R-:W-:Y:S02]  /*18a0*/  UISETP.NE.AND UP0, UPT, UR38, 0x8, UPT ;  /* 0x000000082600788c */ /* 0x000fe4000bf05270 */
[----:B------:R-:W-:Y:S02]  /*18b0*/  UIMAD UR6, UR37, UR15, UR5 ;  /* 0x0000000f250672a4 */ /* 0x000fe4000f8e0205 */
[----:B------:R-:W-:Y:S02]  /*18c0*/  USEL UR8, URZ, 0x1, UP0 ;  /* 0x00000001ff087887 */ /* 0x000fe40008000000 */
[----:B------:R-:W-:Y:S02]  /*18d0*/  USEL UR38, UR38, URZ, UP0 ;  /* 0x000000ff26267287 */ /* 0x000fe40008000000 */
[----:B------:R-:W-:Y:S02]  /*18e0*/  ULOP3.LUT UR39, UR39, UR8, URZ, 0x3c, !UPT ;  /* 0x0000000827277292 */ /* 0x000fe4000f8e3cff */
[----:B------:R-:W-:Y:S02]  /*18f0*/  ULEA UR8, UR38, UR22, 0x3 ;  /* 0x0000001626087291 */ /* 0x000fe4000f8e18ff */
[----:B------:R-:W-:Y:S02]  /*1900*/  UIADD3 UR48, UP1, UPT, UR42, 0x80, URZ ;  /* 0x000000802a307890 */ /* 0x000fe4000ff3e0ff */
[----:B------:R-:W-:Y:S01]  /*1910*/  ULEA UR16, UR26, UR22, 0xd ;  /* 0x000000161a107291 */ /* 0x000fe2000f8e68ff */
[----:B-1----:R-:W-:Y:S01]  /*1920*/  MOV R2, UR39 ;  /* 0x0000002700027c02 */ /* 0x002fe20008000f00 */
[----:B------:R-:W-:Y:S02]  /*1930*/  UPRMT UR29, UR7, 0x40, UR6 ;  /* 0x00000040071d7896 */ /* 0x000fe40008000006 */
[----:B------:R-:W-:Y:S01]  /*1940*/  USHF.L.U32 UR18, UR30, 0x6, URZ ;  /* 0x000000061e127899 */ /* 0x000fe200080006ff */
[----:B--2---:R-:W-:Y:S01]  /*1950*/  SHF.L.U32 R3, R2, 0x1f, RZ ;  /* 0x0000001f02037819 */ /* 0x004fe200000006ff */
[----:B------:R-:W-:Y:S02]  /*1960*/  UIADD3.X UR49, UPT, UPT, URZ, UR43, URZ, UP1, !UPT ;  /* 0x0000002bff317290 */ /* 0x000fe40008ffe4ff */
[----:B------:R-:W-:Y:S01]  /*1970*/  UIADD3 UR16, UPT, UPT, UR16, 0x4400, URZ ;  /* 0x0000440010107890 */ /* 0x000fe2000fffe0ff */
[----:B------:R3:W4:Y:S01]  /*1980*/  SYNCS.PHASECHK.TRANS64.TRYWAIT P2, [UR8+0x40], R3 ;  /* 0x00004003ff0075a7 */ /* 0x0007220008041108 */
[----:B------:R-:W-:Y:S02]  /*1990*/  UPRMT UR50, UR29, 0x5410, URZ ;  /* 0x000054101d327896 */ /* 0x000fe400080000ff */
[----:B------:R-:W-:Y:S02]  /*19a0*/  UIADD3 UR46, UP0, UPT, UR42, 0x180, URZ ;  /* 0x000001802a2e7890 */ /* 0x000fe4000ff1e0ff */
[----:B------:R-:W-:Y:S02]  /*19b0*/  ULEA UR8, UR26, UR22, 0xe ;  /* 0x000000161a087291 */ /* 0x000fe4000f8e70ff */
[----:B------:R-:W-:Y:S02]  /*19c0*/  UIADD3.X UR47, UPT, UPT, URZ, UR43, URZ, UP0, !UPT ;  /* 0x0000002bff2f7290 */ /* 0x000fe400087fe4ff */
[----:B------:R-:W-:Y:S01]  /*19d0*/  UIADD3 UR32, UPT, UPT, UR8, 0x14400, URZ ;  /* 0x0001440008207890 */ /* 0x000fe2000fffe0ff */
[----:B------:R-:W-:Y:S01]  /*19e0*/  UTMALDG.4D.IM2COL [UR16], [UR48], UR50 ;  /* 0x00000010300073b4 */ /* 0x000fe20008058032 */
[----:B------:R-:W-:Y:S02]  /*19f0*/  UIADD3 UR27, UPT, UPT, UR36, 0x1, URZ ;  /* 0x00000001241b7890 */ /* 0x000fe4000fffe0ff */
[----:B------:R-:W-:Y:S02]  /*1a00*/  UIADD3 UR8, UPT, UPT, UR8, 0x16400, URZ ;  /* 0x0001640008087890 */ /* 0x000fe4000fffe0ff */
[----:B------:R-:W-:Y:S02]  /*1a10*/  UISETP.NE.AND UP2, UPT, UR27, UR25, UPT ;  /* 0x000000191b00728c */ /* 0x000fe4000bf45270 */
[----:B------:R-:W-:Y:S02]  /*1a20*/  UIADD3 UR26, UPT, UPT, UR37, 0x1, URZ ;  /* 0x00000001251a7890 */ /* 0x000fe4000fffe0ff */
[----:B------:R-:W-:Y:S02]  /*1a30*/  UIADD3 UR28, UPT, UPT, UR28, 0x1, URZ ;  /* 0x000000011c1c7890 */ /* 0x000fe4000fffe0ff */
[----:B------:R-:W-:Y:S01]  /*1a40*/  UIADD3 UR29, UPT, UPT, UR30, 0x1, URZ ;  /* 0x000000011e1d7890 */ /* 0x000fe2000fffe0ff */
[----:B------:R-:W-:Y:S01]  /*1a50*/  UMOV UR44, 0x0 ;  /* 0x00000000002c7882 */ /* 0x000fe20000000000 */
[----:B------:R-:W-:Y:S01]  /*1a60*/  UMOV UR45, 0x10000000 ;  /* 0x10000000002d7882 */ /* 0x000fe20000000000 */
[----:B------:R-:W-:Y:S02]  /*1a70*/  UMOV UR33, UR17 ;  /* 0x0000001100217c82 */ /* 0x000fe40008000000 */
[----:B------:R-:W-:Y:S01]  /*1a80*/  @UP2 UIADD3 UR26, UPT, UPT, UR37, URZ, URZ ;  /* 0x000000ff251a2290 */ /* 0x000fe2000fffe0ff */
[----:B------:R-:W-:Y:S01]  /*1a90*/  UMOV UR35, UR18 ;  /* 0x0000001200237c82 */ /* 0x000fe20008000000 */
[----:B------:R-:W-:Y:S01]  /*1aa0*/  UMOV UR12, UR36 ;  /* 0x00000024000c7c82 */ /* 0x000fe20008000000 */
[----:B------:R1:W-:Y:S01]  /*1ab0*/  UTMALDG.4D [UR32], [UR46], desc[UR44] ;  /* 0x00002c202e0075b4 */ /* 0x0003e20008019000 */
[----:B------:R-:W-:Y:S01]  /*1ac0*/  UISETP.NE.AND UP0, UPT, UR26, UR24, UPT ;  /* 0x000000181a00728c */ /* 0x000fe2000bf05270 */
[----:B------:R-:W-:Y:S01]  /*1ad0*/  UMOV UR13, UR37 ;  /* 0x00000025000d7c82 */ /* 0x000fe20008000000 */
[----:B------:R-:W-:Y:S01]  /*1ae0*/  UMOV UR9, UR17 ;  /* 0x0000001100097c82 */ /* 0x000fe20008000000 */
[----:B------:R-:W-:Y:S02]  /*1af0*/  UMOV UR11, UR18 ;  /* 0x00000012000b7c82 */ /* 0x000fe40008000000 */
[----:B------:R3:W-:Y:S06]  /*1b00*/  UTMALDG.4D [UR8], [UR46], desc[UR44] ;  /* 0x00002c082e0075b4 */ /* 0x0007ec0008019000 */
[----:B------:R-:W-:Y:S07]  /*1b10*/  @UP0 UIADD3 UR29, UPT, UPT, UR30, URZ, URZ ;  /* 0x000000ff1e1d0290 */ /* 0x000fee000fffe0ff */
[----:B------:R-:W-:Y:S01]  /*1b20*/  UMOV UR30, UR29 ;  /* 0x0000001d001e7c82 */ /* 0x000fe20008000000 */
[----:B-1----:R-:W-:Y:S02]  /*1b30*/  USEL UR37, UR26, URZ, UP0 ;  /* 0x000000ff1a257287 */ /* 0x002fe40008000000 */
[----:B------:R-:W-:Y:S02]  /*1b40*/  UISETP.NE.AND UP0, UPT, UR28, UR31, UPT ;  /* 0x0000001f1c00728c */ /* 0x000fe4000bf05270 */
[----:B------:R-:W-:Y:S01]  /*1b50*/  USEL UR36, UR27, URZ, UP2 ;  /* 0x000000ff1b247287 */ /* 0x000fe20009000000 */
[----:B------:R-:W-:Y:S06]  /*1b60*/  UMOV UR26, UR38 ;  /* 0x00000026001a7c82 */ /* 0x000fec0008000000 */
[----:B---3--:R-:W-:Y:S05]  /*1b70*/  BRA.U UP0, `(.L_x_22) ;  /* 0xfffffffd00107547 */ /* 0x008fea000b83ffff */
.L_x_17:
[----:B------:R-:W-:Y:S01]  /*1b80*/  ULEA UR4, UR38, UR22, 0x3 ;  /* 0x0000001626047291 */ /* 0x000fe2000f8e18ff */
[----:B-1----:R-:W-:Y:S01]  /*1b90*/  MOV R2, UR39 ;  /* 0x0000002700027c02 */ /* 0x002fe20008000f00 */
[----:B------:R-:W-:Y:S01]  /*1ba0*/  @!P0 SYNCS.ARRIVE.TRANS64.A1T0 RZ, [UR22+0xc8], RZ ;  /* 0x0000c8ffffff89a7 */ /* 0x000fe20008100016 */
[----:B------:R-:W-:Y:S02]  /*1bb0*/  UISETP.GE.AND UP0, UPT, UR40, 0x1, UPT ;  /* 0x000000012800788c */ /* 0x000fe4000bf06270 */
[----:B------:R-:W-:-:S04]  /*1bc0*/  SHF.L.U32 R2, R2, 0x1f, RZ ;  /* 0x0000001f02027819 */ /* 0x000fc800000006ff */
[----:B------:R1:W3:Y:S03]  /*1bd0*/  SYNCS.PHASECHK.TRANS64.TRYWAIT P1, [UR4+0x40], R2 ;  /* 0x00004002ff0075a7 */ /* 0x0002e60008021104 */
[----:B------:R-:W-:Y:S05]  /*1be0*/  BRA.U !UP0, `(.L_x_23) ;  /* 0x0000000508907547 */ /* 0x000fea000b800000 */
[----:B------:R-:W4:Y:S01]  /*1bf0*/  LDC.64 R8, c[0x0][0x480] ;  /* 0x00012000ff087b82 */ /* 0x000f220000000a00 */
[----:B------:R-:W2:Y:S01]  /*1c00*/  LDCU UR33, c[0x0][0x390] ;  /* 0x00007200ff2177ac */ /* 0x000ea20008000800 */
[----:B------:R-:W2:Y:S06]  /*1c10*/  LDCU UR35, c[0x0][0x38c] ;  /* 0x00007180ff2377ac */ /* 0x000eac0008000800 */
[----:B------:R-:W4:Y:S01]  /*1c20*/  LDC.64 R6, c[0x0][0x488] ;  /* 0x00012200ff067b82 */ /* 0x000f220000000a00 */
[----:B------:R-:W2:Y:S01]  /*1c30*/  LDCU.64 UR14, c[0x0][0x4b8] ;  /* 0x00009700ff0e77ac */ /* 0x000ea20008000a00 */
[----:B------:R-:W-:-:S02]  /*1c40*/  UIADD3 UR31, UPT, UPT, UR40, UR31, URZ ;  /* 0x0000001f281f7290 */ /* 0x000fc4000fffe0ff */
[----:B------:R-:W-:-:S04]  /*1c50*/  UIADD3 UR10, UPT, UPT, UR34, 0x40, URZ ;  /* 0x00000040220a7890 */ /* 0x000fc8000fffe0ff */
[----:B-1----:R-:W1:Y:S01]  /*1c60*/  LDC.64 R2, c[0x0][0x490] ;  /* 0x00012400ff027b82 */ /* 0x002e620000000a00 */
[----:B------:R-:W-:Y:S01]  /*1c70*/  UMOV UR46, UR40 ;  /* 0x00000028002e7c82 */ /* 0x000fe20008000000 */
[----:B------:R-:W-:Y:S01]  /*1c80*/  UMOV UR26, UR38 ;  /* 0x00000026001a7c82 */ /* 0x000fe20008000000 */
[----:B----4-:R-:W-:Y:S01]  /*1c90*/  IMAD.HI.U32 R9, R19, R9, RZ ;  /* 0x0000000913097227 */ /* 0x010fe200078e00ff */
[----:B------:R-:W-:-:S04]  /*1ca0*/  ISETP.NE.AND P0, PT, R8, 0x1, PT ;  /* 0x000000010800780c */ /* 0x000fc80003f05270 */
[----:B------:R-:W4:Y:S01]  /*1cb0*/  LDC.64 R4, c[0x0][0x4b0] ;  /* 0x00012c00ff047b82 */ /* 0x000f220000000a00 */
[----:B------:R-:W-:-:S04]  /*1cc0*/  SHF.R.U32.HI R6, RZ, R6, R9 ;  /* 0x00000006ff067219 */ /* 0x000fc80000011609 */
        /* <DEDUP_REMOVED lines=10> */
[----:B----4-:R-:W-:Y:S02]  /*1d70*/  R2UR UR8, R4 ;  /* 0x00000000040872ca */ /* 0x010fe400000e0000 */
[----:B------:R-:W-:Y:S02]  /*1d80*/  R2UR UR9, R9 ;  /* 0x00000000090972ca */ /* 0x000fe400000e0000 */
[----:B------:R-:W-:-:S06]  /*1d90*/  R2UR UR6, R5 ;  /* 0x00000000050672ca */ /* 0x000fcc00000e0000 */
[----:B------:R-:W-:Y:S01]  /*1da0*/  USEL UR29, UR4, UR29, !UP0 ;  /* 0x0000001d041d7287 */ /* 0x000fe2000c000000 */
[----:B------:R-:W4:Y:S05]  /*1db0*/  LDCU.64 UR4, c[0x0][0x4d8] ;  /* 0x00009b00ff0477ac */ /* 0x000f2a0008000a00 */
[----:B------:R-:W-:-:S04]  /*1dc0*/  IMAD R12, RZ, RZ, -UR29 ;  /* 0x8000001dff0c7e24 */ /* 0x000fc8000f8e02ff */
[----:B------:R-:W-:Y:S01]  /*1dd0*/  IMAD R12, R7, R12, R6 ;  /* 0x0000000c070c7224 */ /* 0x000fe200078e0206 */
[----:B-1----:R-:W-:-:S04]  /*1de0*/  R2UR UR27, R2 ;  /* 0x00000000021b72ca */ /* 0x002fc800000e0000 */
[----:B------:R-:W-:Y:S02]  /*1df0*/  R2UR UR7, R12 ;  /* 0x000000000c0772ca */ /* 0x000fe400000e0000 */
[----:B------:R-:W-:-:S07]  /*1e00*/  R2UR UR28, R3 ;  /* 0x00000000031c72ca */ /* 0x000fce00000e0000 */
[----:B------:R-:W-:-:S06]  /*1e10*/  UIMAD UR27, UR9, UR8, UR27 ;  /* 0x00000008091b72a4 */ /* 0x000fcc000f8e021b */
[----:B--2-4-:R-:W-:-:S12]  /*1e20*/  UIMAD UR28, UR7, UR6, UR28 ;  /* 0x00000006071c72a4 */ /* 0x014fd8000f8e021c */
.L_x_28:
[----:B------:R-:W-:Y:S01]  /*1e30*/  @!P5 MOV R3, 0x6000 ;  /* 0x000060000003d802 */ /* 0x000fe20000000f00 */
[----:B------:R-:W-:Y:S01]  /*1e40*/  ULEA UR25, UR26, UR22, 0x3 ;  /* 0x000000161a197291 */ /* 0x000fe2000f8e18ff */
[----:B--23--:R-:W-:Y:S11]  /*1e50*/  @P1 BRA `(.L_x_24) ;  /* 0x0000000000101947 */ /* 0x00cff60003800000 */
[----:B------:R-:W-:Y:S04]  /*1e60*/  MOV R2, UR39 ;  /* 0x0000002700027c02 */ /* 0x000fe80008000f00 */
[----:B------:R-:W-:Y:S04]  /*1e70*/  SHF.L.U32 R5, R2, 0x1f, RZ ;  /* 0x0000001f02057819 */ /* 0x000fe800000006ff */
[----:B------:R-:W1:Y:S02]  /*1e80*/  SYNCS.PHASECHK.TRANS64.TRYWAIT P0, [UR25+0x40], R5 ;  /* 0x00004005ff0075a7 */ /* 0x000e640008001119 */
[----:B-1----:R-:W-:Y:S05]  /*1e90*/  @!P0 BRA `(.L_x_25) ;  /* 0x0000006400788947 */ /* 0x002fea0003800000 */
.L_x_24:
[----:B------:R2:W-:Y:S01]  /*1ea0*/  @!P5 SYNCS.ARRIVE.TRANS64 RZ, [UR25], R3 ;  /* 0x00000003ffffd9a7 */ /* 0x0005e20008000019 */
[----:B------:R-:W-:Y:S04]  /*1eb0*/  BSSY.RECONVERGENT B0, `(.L_x_26) ;  /* 0x0000003000007945 */ /* 0x000fe80003800200 */
[----:B------:R-:W-:Y:S05]  /*1ec0*/  @P4 BRA `(.L_x_27) ;  /* 0x0000000000044947 */ /* 0x000fea0003800000 */
[----:B------:R-:W-:Y:S05]  /*1ed0*/  BPT.TRAP 0x1 ;  /* 0x000000040000795c */ /* 0x000fea0000300000 */
.L_x_27:
[----:B------:R-:W-:Y:S05]  /*1ee0*/  BSYNC.RECONVERGENT B0 ;  /* 0x0000000000007941 */ /* 0x000fea0003800200 */
.L_x_26:
        /* <DEDUP_REMOVED lines=12> */
[----:B------:R-:W-:Y:S01]  /*1fb0*/  UIADD3.X UR53, UPT, UPT, URZ, UR43, URZ, UP1, !UPT ;  /* 0x0000002bff357290 */ /* 0x000fe20008ffe4ff */
[----:B--2---:R-:W-:Y:S01]  /*1fc0*/  SHF.L.U32 R3, R2, 0x1f, RZ ;  /* 0x0000001f02037819 */ /* 0x004fe200000006ff */
[----:B------:R-:W-:Y:S02]  /*1fd0*/  UIADD3 UR24, UPT, UPT, UR24, 0x4400, URZ ;  /* 0x0000440018187890 */ /* 0x000fe4000fffe0ff */
[----:B------:R-:W-:Y:S01]  /*1fe0*/  UPRMT UR54, UR47, 0x5410, URZ ;  /* 0x000054102f367896 */ /* 0x000fe200080000ff */
[----:B------:R1:W2:Y:S01]  /*1ff0*/  SYNCS.PHASECHK.TRANS64.TRYWAIT P1, [UR8+0x40], R3 ;  /* 0x00004003ff0075a7 */ /* 0x0002a20008021108 */
[----:B------:R-:W-:Y:S02]  /*2000*/  ULEA UR8, UR26, UR22, 0xe ;  /* 0x000000161a087291 */ /* 0x000fe4000f8e70ff */
[----:B------:R-:W-:Y:S02]  /*2010*/  USHF.L.U32 UR26, UR30, 0x6, URZ ;  /* 0x000000061e1a7899 */ /* 0x000fe400080006ff */
[----:B------:R-:W-:Y:S02]  /*2020*/  UIADD3 UR45, UPT, UPT, UR36, 0x1, URZ ;  /* 0x00000001242d7890 */ /* 0x000fe4000fffe0ff */
[----:B------:R-:W-:Y:S02]  /*2030*/  UIADD3 UR50, UP0, UPT, UR42, 0x180, URZ ;  /* 0x000001802a327890 */ /* 0x000fe4000ff1e0ff */
[----:B------:R-:W-:Y:S02]  /*2040*/  UISETP.NE.AND UP1, UPT, UR45, UR35, UPT ;  /* 0x000000232d00728c */ /* 0x000fe4000bf25270 */
[----:B------:R-:W-:Y:S01]  /*2050*/  UIADD3.X UR51, UPT, UPT, URZ, UR43, URZ, UP0, !UPT ;  /* 0x0000002bff337290 */ /* 0x000fe200087fe4ff */
[----:B------:R3:W-:Y:S01]  /*2060*/  UTMALDG.4D.IM2COL [UR24], [UR52], UR54 ;  /* 0x00000018340073b4 */ /* 0x0007e20008058036 */
[----:B------:R-:W-:Y:S02]  /*2070*/  UIADD3 UR16, UPT, UPT, UR8, 0x14400, URZ ;  /* 0x0001440008107890 */ /* 0x000fe4000fffe0ff */
[----:B------:R-:W-:Y:S02]  /*2080*/  UIADD3 UR8, UPT, UPT, UR8, 0x16400, URZ ;  /* 0x0001640008087890 */ /* 0x000fe4000fffe0ff */
[----:B------:R-:W-:Y:S02]  /*2090*/  UIADD3 UR44, UPT, UPT, UR37, 0x1, URZ ;  /* 0x00000001252c7890 */ /* 0x000fe4000fffe0ff */
[----:B------:R-:W-:Y:S02]  /*20a0*/  UIADD3 UR47, UPT, UPT, UR30, 0x1, URZ ;  /* 0x000000011e2f7890 */ /* 0x000fe4000fffe0ff */
[----:B------:R-:W-:Y:S02]  /*20b0*/  @UP1 UIADD3 UR44, UPT, UPT, UR37, URZ, URZ ;  /* 0x000000ff252c1290 */ /* 0x000fe4000fffe0ff */
[----:B------:R-:W-:Y:S02]  /*20c0*/  UIADD3 UR55, UPT, UPT, UR46, -0x1, URZ ;  /* 0xffffffff2e377890 */ /* 0x000fe4000fffe0ff */
[----:B------:R-:W-:Y:S01]  /*20d0*/  UISETP.NE.AND UP0, UPT, UR44, UR33, UPT ;  /* 0x000000212c00728c */ /* 0x000fe2000bf05270 */
[----:B------:R-:W-:Y:S01]  /*20e0*/  UMOV UR48, 0x0 ;  /* 0x0000000000307882 */ /* 0x000fe20000000000 */
[----:B------:R-:W-:Y:S01]  /*20f0*/  UMOV UR49, 0x10000000 ;  /* 0x1000000000317882 */ /* 0x000fe20000000000 */
[----:B------:R-:W-:Y:S01]  /*2100*/  UMOV UR17, UR25 ;  /* 0x0000001900117c82 */ /* 0x000fe20008000000 */
[----:B------:R-:W-:Y:S01]  /*2110*/  UMOV UR18, UR34 ;  /* 0x0000002200127c82 */ /* 0x000fe20008000000 */
[----:B------:R-:W-:Y:S01]  /*2120*/  UMOV UR20, UR36 ;  /* 0x0000002400147c82 */ /* 0x000fe20008000000 */
[----:B------:R-:W-:Y:S01]  /*2130*/  UMOV UR21, UR37 ;  /* 0x0000002500157c82 */ /* 0x000fe20008000000 */
[----:B------:R-:W-:Y:S01]  /*2140*/  UMOV UR19, UR26 ;  /* 0x0000001a00137c82 */ /* 0x000fe20008000000 */
[----:B------:R-:W-:Y:S01]  /*2150*/  UMOV UR12, UR36 ;  /* 0x00000024000c7c82 */ /* 0x000fe20008000000 */
[----:B------:R1:W-:Y:S02]  /*2160*/  UTMALDG.4D [UR16], [UR50], desc[UR48] ;  /* 0x00003010320075b4 */ /* 0x0003e40008019000 */
[----:B------:R-:W-:Y:S02]  /*2170*/  @UP0 UIADD3 UR47, UPT, UPT, UR30, URZ, URZ ;  /* 0x000000ff1e2f0290 */ /* 0x000fe4000fffe0ff */
[----:B------:R-:W-:Y:S01]  /*2180*/  USEL UR36, UR45, URZ, UP1 ;  /* 0x000000ff2d247287 */ /* 0x000fe20008800000 */
[----:B------:R-:W-:Y:S01]  /*2190*/  UMOV UR13, UR37 ;  /* 0x00000025000d7c82 */ /* 0x000fe20008000000 */
[----:B------:R-:W-:Y:S01]  /*21a0*/  USEL UR37, UR44, URZ, UP0 ;  /* 0x000000ff2c257287 */ /* 0x000fe20008000000 */
[----:B------:R-:W-:Y:S01]  /*21b0*/  UMOV UR9, UR25 ;  /* 0x0000001900097c82 */ /* 0x000fe20008000000 */
[----:B------:R-:W-:Y:S01]  /*21c0*/  UMOV UR11, UR26 ;  /* 0x0000001a000b7c82 */ /* 0x000fe20008000000 */
[----:B------:R-:W-:Y:S01]  /*21d0*/  UISETP.GT.U32.AND UP0, UPT, UR46, 0x1, UPT ;  /* 0x000000012e00788c */ /* 0x000fe2000bf04070 */
[----:B------:R1:W-:Y:S01]  /*21e0*/  UTMALDG.4D [UR8], [UR50], desc[UR48] ;  /* 0x00003008320075b4 */ /* 0x0003e20008019000 */
[----:B------:R-:W-:Y:S01]  /*21f0*/  UMOV UR30, UR47 ;  /* 0x0000002f001e7c82 */ /* 0x000fe20008000000 */
[----:B------:R-:W-:Y:S01]  /*2200*/  UMOV UR46, UR55 ;  /* 0x00000037002e7c82 */ /* 0x000fe20008000000 */
[----:B---3--:R-:W-:Y:S05]  /*2210*/  UMOV UR26, UR38 ;  /* 0x00000026001a7c82 */ /* 0x008fea0008000000 */
[----:B-1----:R-:W-:Y:S05]  /*2220*/  BRA.U UP0, `(.L_x_28) ;  /* 0xfffffffd00007547 */ /* 0x002fea000b83ffff */
.L_x_23:
[----:B------:R-:W-:Y:S01]  /*2230*/  SHF.L.U32 R3, R10, 0x1f, RZ ;  /* 0x0000001f0a037819 */ /* 0x000fe200000006ff */
[----:B------:R-:W-:-:S03]  /*2240*/  NOP ;  /* 0x0000000000007918 */ /* 0x000fc60000000000 */
[----:B------:R-:W4:Y:S02]  /*2250*/  SYNCS.PHASECHK.TRANS64.TRYWAIT P0, [UR22+0xd0], R3 ;  /* 0x0000d003ff0075a7 */ /* 0x000f240008001116 */
[----:B----4-:R-:W-:Y:S05]  /*2260*/  @!P0 BRA `(.L_x_29) ;  /* 0x00000060009c8947 */ /* 0x010fea0003800000 */
.L_x_130:
[----:B------:R-:W4:Y:S01]  /*2270*/  LDS.128 R4, [UR22+0x110] ;  /* 0x00011016ff047984 */ /* 0x000f220008000c00 */
[----:B------:R-:W-:Y:S01]  /*2280*/  UIADD3 UR4, UPT, UPT, UR22, 0xd8, URZ ;  /* 0x000000d816047890 */ /* 0x000fe2000fffe0ff */
[----:B------:R-:W-:Y:S01]  /*2290*/  ISETP.GE.AND P0, PT, R26, 0x1, PT ;  /* 0x000000011a00780c */ /* 0x000fe20003f06270 */
[----:B------:R-:W-:Y:S01]  /*22a0*/  @!PT LDS RZ, [RZ] ;  /* 0x00000000fffff984 */ /* 0x000fe20000000800 */
[----:B------:R-:W-:Y:S01]  /*22b0*/  @!PT LDS RZ, [RZ] ;  /* 0x00000000fffff984 */ /* 0x000fe20000000800 */
[----:B------:R-:W-:Y:S01]  /*22c0*/  @!PT LDS RZ, [RZ] ;  /* 0x00000000fffff984 */ /* 0x000fe20000000800 */
[----:B------:R-:W-:Y:S01]  /*22d0*/  @!PT LDS RZ, [RZ] ;  /* 0x00000000fffff984 */ /* 0x000fe20000000800 */
[----:B------:R1:W-:Y:S06]  /*22e0*/  MEMBAR.ALL.CTA ;  /* 0x0000000000007992 */ /* 0x0003ec0000008000 */
[----:B-1----:R-:W1:Y:S01]  /*22f0*/  FENCE.VIEW.ASYNC.S ;  /* 0x00000000000073c6 */ /* 0x002e620000000000 */
[----:B------:R-:W-:-:S09]  /*2300*/  UPRMT UR4, URZ, 0x654, UR4 ;  /* 0x00000654ff047896 */ /* 0x000fd20008000004 */
[----:B-1----:R-:W-:Y:S01]  /*2310*/  SYNCS.ARRIVE.TRANS64.RED.A1T0 RZ, [UR4], RZ ;  /* 0x000000ffffff79a7 */ /* 0x002fe20008100404 */
[----:B----4-:R-:W-:-:S13]  /*2320*/  LOP3.LUT P3, RZ, R6, 0x1, RZ, 0xc0, !PT ;  /* 0x0000000106ff7812 */ /* 0x010fda000786c0ff */
[----:B------:R-:W-:Y:S02]  /*2330*/  @P3 MOV R15, R4 ;  /* 0x00000004000f3202 */ /* 0x000fe40000000f00 */
[----:B------:R-:W-:Y:S01]  /*2340*/  @P3 LOP3.LUT R13, R5, 0xffff, RZ, 0xc0, !PT ;  /* 0x0000ffff050d3812 */ /* 0x000fe200078ec0ff */
[----:B------:R-:W-:Y:S06]  /*2350*/  @!P0 BRA `(.L_x_30) ;  /* 0x0000000000b88947 */ /* 0x000fec0003800000 */
[----:B------:R-:W1:Y:S01]  /*2360*/  LDC.64 R4, c[0x0][0xb18] ;  /* 0x0002c600ff047b82 */ /* 0x000e620000000a00 */
[----:B--2---:R-:W-:-:S07]  /*2370*/  ISETP.NE.AND P2, PT, R26, 0x1, PT ;  /* 0x000000011a00780c */ /* 0x004fce0003f45270 */
[----:B------:R-:W2:Y:S08]  /*2380*/  LDC.64 R6, c[0x0][0xb10] ;  /* 0x0002c400ff067b82 */ /* 0x000eb00000000a00 */
[----:B------:R-:W4:Y:S08]  /*2390*/  LDC R8, c[0x0][0xb20] ;  /* 0x0002c800ff087b82 */ /* 0x000f300000000800 */
[----:B------:R-:W3:Y:S01]  /*23a0*/  LDC R12, c[0x0][0xb0c] ;  /* 0x0002c300ff0c7b82 */ /* 0x000ee20000000800 */
[----:B-1----:R-:W-:Y:S01]  /*23b0*/  IMAD.HI.U32 R9, R0, R5, RZ ;  /* 0x0000000500097227 */ /* 0x002fe200078e00ff */
[----:B------:R-:W-:-:S03]  /*23c0*/  ISETP.NE.AND P0, PT, R4, 0x1, PT ;  /* 0x000000010400780c */ /* 0x000fc60003f05270 */
[----:B------:R-:W-:-:S03]  /*23d0*/  IMAD.HI.U32 R5, R13, R5, RZ ;  /* 0x000000050d057227 */ /* 0x000fc600078e00ff */
[----:B------:R-:W1:Y:S01]  /*23e0*/  LDC.64 R2, c[0x0][0xb28] ;  /* 0x0002ca00ff027b82 */ /* 0x000e620000000a00 */
[----:B--2---:R-:W-:-:S04]  /*23f0*/  IMAD.HI.U32 R14, R11, R6, RZ ;  /* 0x000000060b0e7227 */ /* 0x004fc800078e00ff */
[----:B------:R-:W-:Y:S01]  /*2400*/  IMAD.HI.U32 R16, R15, R6, RZ ;  /* 0x000000060f107227 */ /* 0x000fe200078e00ff */
[----:B------:R-:W-:Y:S02]  /*2410*/  SHF.R.U32.HI R14, RZ, R7, R14 ;  /* 0x00000007ff0e7219 */ /* 0x000fe4000001160e */
[-C--:B----4-:R-:W-:Y:S02]  /*2420*/  SHF.R.U32.HI R9, RZ, R8.reuse, R9 ;  /* 0x00000008ff097219 */ /* 0x090fe40000011609 */
[----:B------:R-:W-:Y:S02]  /*2430*/  SHF.R.U32.HI R8, RZ, R8, R5 ;  /* 0x00000008ff087219 */ /* 0x000fe40000011605 */
[----:B------:R-:W-:Y:S02]  /*2440*/  SEL R9, R0, R9, !P0 ;  /* 0x0000000900097207 */ /* 0x000fe40004000000 */
[----:B------:R-:W-:Y:S02]  /*2450*/  SHF.R.U32.HI R16, RZ, R7, R16 ;  /* 0x00000007ff107219 */ /* 0x000fe40000011610 */
[----:B---3--:R-:W-:-:S02]  /*2460*/  ISETP.NE.AND P1, PT, R12, 0x1, PT ;  /* 0x000000010c00780c */ /* 0x008fc40003f25270 */
[----:B------:R-:W-:Y:S02]  /*2470*/  SEL R5, R13, R8, !P0 ;  /* 0x000000080d057207 */ /* 0x000fe40004000000 */
[----:B------:R-:W-:Y:S02]  /*2480*/  SEL R17, R11, R14, !P1 ;  /* 0x0000000e0b117207 */ /* 0x000fe40004800000 */
[----:B------:R-:W-:Y:S01]  /*2490*/  SEL R7, R15, R16, !P1 ;  /* 0x000000100f077207 */ /* 0x000fe20004800000 */
[----:B-1----:R-:W-:-:S04]  /*24a0*/  IMAD.HI.U32 R14, R9, R2, RZ ;  /* 0x00000002090e7227 */ /* 0x002fc800078e00ff */
[----:B------:R-:W-:Y:S01]  /*24b0*/  IMAD.HI.U32 R6, R17, R2, RZ ;  /* 0x0000000211067227 */ /* 0x000fe200078e00ff */
[----:B------:R-:W-:-:S04]  /*24c0*/  @P2 SHF.R.U32.HI R9, RZ, R3, R14 ;  /* 0x00000003ff092219 */ /* 0x000fc8000001160e */
        /* <DEDUP_REMOVED lines=8> */
[----:B------:R-:W-:-:S04]  /*2550*/  @!P0 IMAD.HI.U32 R8, R7, R2, RZ ;  /* 0x0000000207088227 */ /* 0x000fc800078e00ff */
[----:B------:R-:W-:Y:S01]  /*2560*/  IMAD.MOV R2, RZ, RZ, -R6 ;  /* 0x000000ffff027224 */ /* 0x000fe200078e0a06 */
[----:B------:R-:W-:-:S03]  /*2570*/  @!P0 SHF.R.U32.HI R8, RZ, R3, R8 ;  /* 0x00000003ff088219 */ /* 0x000fc60000011608 */
[----:B------:R-:W-:Y:S01]  /*2580*/  IMAD R2, R26, R2, R5 ;  /* 0x000000021a027224 */ /* 0x000fe200078e0205 */
[----:B------:R-:W-:Y:S02]  /*2590*/  @!P0 SEL R3, R7, R8, !P2 ;  /* 0x0000000807038207 */ /* 0x000fe40005000000 */
[----:B------:R-:W-:-:S03]  /*25a0*/  IADD3 R8, PT, PT, -R5, RZ, RZ ;  /* 0x000000ff05087210 */ /* 0x000fc60007ffe1ff */
[--C-:B------:R-:W-:Y:S02]  /*25b0*/  @!P0 IMAD.IADD R6, R6, 0x1, -R3.reuse ;  /* 0x0000000106068824 */ /* 0x100fe400078e0a03 */
[----:B------:R-:W-:Y:S01]  /*25c0*/  @!P0 IMAD R3, R2, R17, R3 ;  /* 0x0000001102038224 */ /* 0x000fe200078e0203 */
[----:B------:R-:W-:Y:S01]  /*25d0*/  IADD3 R2, PT, PT, -R7, RZ, RZ ;  /* 0x000000ff07027210 */ /* 0x000fe20007ffe1ff */
[----:B------:R-:W-:Y:S02]  /*25e0*/  @!P0 IMAD R5, R26, R6, R7 ;  /* 0x000000061a058224 */ /* 0x000fe400078e0207 */
[----:B------:R-:W-:Y:S02]  /*25f0*/  IMAD R8, R4, R8, R13 ;  /* 0x0000000804087224 */ /* 0x000fe400078e020d */
[----:B------:R-:W-:Y:S02]  /*2600*/  @!P0 IMAD.MOV.U32 R7, RZ, RZ, R3 ;  /* 0x000000ffff078224 */ /* 0x000fe400078e0003 */
[----:B------:R-:W-:-:S02]  /*2610*/  IMAD R2, R12, R2, R15 ;  /* 0x000000020c027224 */ /* 0x000fc400078e020f */
[----:B------:R-:W-:Y:S02]  /*2620*/  IMAD R13, R5, R4, R8 ;  /* 0x00000004050d7224 */ /* 0x000fe400078e0208 */
[----:B------:R-:W-:Y:S02]  /*2630*/  IMAD R15, R7, R12, R2 ;  /* 0x0000000c070f7224 */ /* 0x000fe400078e0202 */
.L_x_30:
[----:B------:R-:W1:Y:S02]  /*2640*/  LDCU UR4, c[0x0][0xb30] ;  /* 0x00016600ff0477ac */ /* 0x000e640008000800 */
[----:B-1----:R-:W-:-:S09]  /*2650*/  UISETP.NE.AND UP0, UPT, UR4, 0x1, UPT ;  /* 0x000000010400788c */ /* 0x002fd2000bf05270 */
[----:B------:R-:W-:Y:S05]  /*2660*/  BRA.U UP0, `(.L_x_31) ;  /* 0x0000000100407547 */ /* 0x000fea000b800000 */
[----:B------:R-:W1:Y:S08]  /*2670*/  LDC.64 R4, c[0x0][0xb10] ;  /* 0x0002c400ff047b82 */ /* 0x000e700000000a00 */
[----:B------:R-:W4:Y:S08]  /*2680*/  LDC.64 R2, c[0x0][0xb18] ;  /* 0x0002c600ff027b82 */ /* 0x000f300000000a00 */
[----:B------:R-:W2:Y:S08]  /*2690*/  LDC R6, c[0x0][0xb20] ;  /* 0x0002c800ff067b82 */ /* 0x000eb00000000800 */
[----:B------:R-:W3:Y:S01]  /*26a0*/  LDC R8, c[0x0][0xb0c] ;  /* 0x0002c300ff087b82 */ /* 0x000ee20000000800 */
[----:B-1----:R-:W-:-:S05]  /*26b0*/  IMAD.HI.U32 R4, R15, R4, RZ ;  /* 0x000000040f047227 */ /* 0x002fca00078e00ff */
[----:B------:R-:W-:Y:S01]  /*26c0*/  SHF.R.U32.HI R4, RZ, R5, R4 ;  /* 0x00000005ff047219 */ /* 0x000fe20000011604 */
[----:B----4-:R-:W-:Y:S01]  /*26d0*/  IMAD.HI.U32 R3, R13, R3, RZ ;  /* 0x000000030d037227 */ /* 0x010fe200078e00ff */
[----:B------:R-:W-:-:S04]  /*26e0*/  ISETP.NE.AND P0, PT, R2, 0x1, PT ;  /* 0x000000010200780c */ /* 0x000fc80003f05270 */
[----:B--2---:R-:W-:-:S04]  /*26f0*/  SHF.R.U32.HI R6, RZ, R6, R3 ;  /* 0x00000006ff067219 */ /* 0x004fc80000011603 */
[----:B------:R-:W-:Y:S02]  /*2700*/  SEL R3, R13, R6, !P0 ;  /* 0x000000060d037207 */ /* 0x000fe40004000000 */
[----:B---3--:R-:W-:-:S04]  /*2710*/  ISETP.NE.AND P1, PT, R8, 0x1, PT ;  /* 0x000000010800780c */ /* 0x008fc80003f25270 */
[----:B------:R-:W-:-:S05]  /*2720*/  SEL R4, R15, R4, !P1 ;  /* 0x000000040f047207 */ /* 0x000fca0004800000 */
[----:B------:R-:W-:Y:S02]  /*2730*/  IMAD.IADD R5, R3, 0x1, -R4 ;  /* 0x0000000103057824 */ /* 0x000fe400078e0a04 */
[----:B------:R-:W-:Y:S02]  /*2740*/  IMAD.IADD R3, R4, 0x1, -R3 ;  /* 0x0000000104037824 */ /* 0x000fe400078e0a03 */
[----:B------:R-:W-:Y:S02]  /*2750*/  IMAD R15, R5, R8, R15 ;  /* 0x00000008050f7224 */ /* 0x000fe400078e020f */
[----:B------:R-:W-:-:S07]  /*2760*/  IMAD R13, R3, R2, R13 ;  /* 0x00000002030d7224 */ /* 0x000fce00078e020d */
.L_x_31:
[----:B------:R-:W-:Y:S01]  /*2770*/  UMOV UR28, UR31 ;  /* 0x0000001f001c7c82 */ /* 0x000fe20008000000 */
[----:B------:R-:W-:Y:S01]  /*2780*/  PLOP3.LUT P0, PT, PT, PT, PT, 0x80, 0x8 ;  /* 0x000000000008781c */ /* 0x000fe20003f0f070 */
[----:B------:R-:W-:Y:S01]  /*2790*/  IMAD.IADD R19, R15, 0x1, R64 ;  /* 0x000000010f137824 */ /* 0x000fe200078e0240 */
[----:B------:R-:W-:Y:S01]  /*27a0*/  LOP3.LUT R10, R10, 0x1, RZ, 0x3c, !PT ;  /* 0x000000010a0a7812 */ /* 0x000fe200078e3cff */
[----:B------:R-:W-:Y:S01]  /*27b0*/  IMAD.IADD R16, R13, 0x1, R62 ;  /* 0x000000010d107824 */ /* 0x000fe200078e023e */
[----:B------:R-:W-:Y:S09]  /*27c0*/  @P3 BRA `(.L_x_32) ;  /* 0xffffffec00283947 */ /* 0x000ff2000383ffff */
[----:B------:R-:W-:Y:S01]  /*27d0*/  UIADD3 UR22, UPT, UPT, UR22, 0x40, URZ ;  /* 0x0000004016167890 */ /* 0x000fe2000fffe0ff */
[----:B------:R-:W-:-:S03]  /*27e0*/  MOV R3, UR39 ;  /* 0x0000002700037c02 */ /* 0x000fc60008000f00 */
[----:B------:R-:W-:Y:S01]  /*27f0*/  ULEA UR4, UR38, UR22, 0x3 ;  /* 0x0000001626047291 */ /* 0x000fe2000f8e18ff */
[----:B------:R-:W-:-:S08]  /*2800*/  SHF.L.U32 R3, R3, 0x1f, RZ ;  /* 0x0000001f03037819 */ /* 0x000fd000000006ff */
[----:B------:R-:W1:Y:S02]  /*2810*/  SYNCS.PHASECHK.TRANS64.TRYWAIT P0, [UR4], R3 ;  /* 0x00000003ff0075a7 */ /* 0x000e640008001104 */
[----:B-1----:R-:W-:Y:S05]  /*2820*/  @!P0 BRA `(.L_x_33) ;  /* 0x0000005c00448947 */ /* 0x002fea0003800000 */
.L_x_132:
[----:B------:R-:W-:-:S04]  /*2830*/  UIADD3 UR6, UPT, UPT, UR38, 0x1, URZ ;  /* 0x0000000126067890 */ /* 0x000fc8000fffe0ff */
[----:B------:R-:W-:-:S04]  /*2840*/  UISETP.NE.AND UP0, UPT, UR6, 0x8, UPT ;  /* 0x000000080600788c */ /* 0x000fc8000bf05270 */
[----:B------:R-:W-:Y:S02]  /*2850*/  USEL UR5, URZ, 0x1, UP0 ;  /* 0x00000001ff057887 */ /* 0x000fe40008000000 */
[----:B------:R-:W-:Y:S02]  /*2860*/  USEL UR6, UR6, URZ, UP0 ;  /* 0x000000ff06067287 */ /* 0x000fe40008000000 */
[----:B------:R-:W-:Y:S02]  /*2870*/  ULOP3.LUT UR5, UR39, UR5, URZ, 0x3c, !UPT ;  /* 0x0000000527057292 */ /* 0x000fe4000f8e3cff */
[----:B------:R-:W-:-:S04]  /*2880*/  ULEA UR4, UR6, UR22, 0x3 ;  /* 0x0000001606047291 */ /* 0x000fc8000f8e18ff */
[----:B-1----:R-:W-:-:S04]  /*2890*/  MOV R3, UR5 ;  /* 0x0000000500037c02 */ /* 0x002fc80008000f00 */
[----:B------:R-:W-:-:S04]  /*28a0*/  SHF.L.U32 R3, R3, 0x1f, RZ ;  /* 0x0000001f03037819 */ /* 0x000fc800000006ff */
[----:B------:R-:W1:Y:S02]  /*28b0*/  SYNCS.PHASECHK.TRANS64.TRYWAIT P0, [UR4], R3 ;  /* 0x00000003ff0075a7 */ /* 0x000e640008001104 */
[----:B-1----:R-:W-:Y:S05]  /*28c0*/  @!P0 BRA `(.L_x_34) ;  /* 0x0000005c00348947 */ /* 0x002fea0003800000 */
.L_x_134:
        /* <DEDUP_REMOVED lines=10> */
.L_x_136:
        /* <DEDUP_REMOVED lines=10> */
.L_x_138:
        /* <DEDUP_REMOVED lines=10> */
.L_x_140:
        /* <DEDUP_REMOVED lines=10> */
.L_x_142:
        /* <DEDUP_REMOVED lines=10> */
.L_x_144:
[----:B------:R-:W-:-:S04]  /*2bf0*/  UIADD3 UR6, UPT, UPT, UR6, 0x1, URZ ;  /* 0x0000000106067890 */ /* 0x000fc8000fffe0ff */
[----:B------:R-:W-:-:S04]  /*2c00*/  UISETP.NE.AND UP0, UPT, UR6, 0x8, UPT ;  /* 0x000000080600788c */ /* 0x000fc8000bf05270 */
[----:B------:R-:W-:Y:S02]  /*2c10*/  USEL UR4, URZ, 0x1, UP0 ;  /* 0x00000001ff047887 */ /* 0x000fe40008000000 */
[----:B------:R-:W-:Y:S02]  /*2c20*/  USEL UR6, UR6, URZ, UP0 ;  /* 0x000000ff06067287 */ /* 0x000fe40008000000 */
[----:B------:R-:W-:Y:S02]  /*2c30*/  ULOP3.LUT UR4, UR5, UR4, URZ, 0x3c, !UPT ;  /* 0x0000000405047292 */ /* 0x000fe4000f8e3cff */
[----:B------:R-:W-:-:S04]  /*2c40*/  ULEA UR6, UR6, UR22, 0x3 ;  /* 0x0000001606067291 */ /* 0x000fc8000f8e18ff */
[----:B------:R-:W-:Y:S02]  /*2c50*/  IMAD.U32 R2, RZ, RZ, UR4 ;  /* 0x00000004ff027e24 */ /* 0x000fe4000f8e00ff */
[----:B-1----:R-:W-:-:S03]  /*2c60*/  MOV R0, UR6 ;  /* 0x0000000600007c02 */ /* 0x002fc60008000f00 */
[----:B------:R-:W-:-:S07]  /*2c70*/  SHF.L.U32 R3, R2, 0x1f, RZ ;  /* 0x0000001f02037819 */ /* 0x000fce00000006ff */
.L_x_40:
[----:B-1----:R1:W4:Y:S02]  /*2c80*/  SYNCS.PHASECHK.TRANS64.TRYWAIT P0, [R0+URZ], R3 ;  /* 0x00000003000075a7 */ /* 0x00232400080011ff */
[----:B----4-:R-:W-:Y:S05]  /*2c90*/  @!P0 NANOSLEEP.SYNCS 0x989680 ;  /* 0x009896800000895d */ /* 0x010fea0003900000 */
[----:B------:R-:W4:Y:S02]  /*2ca0*/  @!P0 SYNCS.PHASECHK.TRANS64 P0, [R0+URZ], R3 ;  /* 0x00000003000085a7 */ /* 0x000f2400080010ff */
[----:B----4-:R-:W-:Y:S05]  /*2cb0*/  @P0 EXIT ;  /* 0x000000000000094d */ /* 0x010fea0003800000 */
[----:B------:R-:W-:Y:S05]  /*2cc0*/  BRA `(.L_x_40) ;  /* 0xfffffffc00ec7947 */ /* 0x000fea000383ffff */
.L_x_16:
[----:B------:R-:W-:-:S04]  /*2cd0*/  UISETP.NE.AND UP1, UPT, UR45, URZ, UPT ;  /* 0x000000ff2d00728c */ /* 0x000fc8000bf25270 */
[----:B------:R-:W-:-:S09]  /*2ce0*/  UISETP.NE.OR UP1, UPT, UR8, 0x1, UP1 ;  /* 0x000000010800788c */ /* 0x000fd20008f25670 */
[----:B------:R-:W-:Y:S05]  /*2cf0*/  BRA.U UP1, `(.L_x_41) ;  /* 0x0000000101b07547 */ /* 0x000fea000b800000 */
[----:B------:R-:W-:Y:S01]  /*2d00*/  UMOV UR4, 0x400 ;  /* 0x0000040000047882 */ /* 0x000fe20000000000 */
[----:B------:R-:W-:Y:S01]  /*2d10*/  HFMA2 R3, -RZ, RZ, 0, 5.9604644775390625e-08 ;  /* 0x00000001ff037431 */ /* 0x000fe200000001ff */
[----:B------:R-:W-:Y:S01]  /*2d20*/  ULEA UR45, UR45, UR4, 0x18 ;  /* 0x000000042d2d7291 */ /* 0x000fe2000f8ec0ff */
[----:B------:R-:W-:Y:S01]  /*2d30*/  ISETP.NE.AND P0, PT, R2, RZ, PT ;  /* 0x000000ff0200720c */ /* 0x000fe20003f05270 */
[----:B------:R-:W-:Y:S02]  /*2d40*/  IMAD.MOV.U32 R8, RZ, RZ, RZ ;  /* 0x000000ffff087224 */ /* 0x000fe400078e00ff */
[----:B------:R-:W-:Y:S02]  /*2d50*/  UIADD3 UR6, UPT, UPT, UR45, 0xd8, URZ ;  /* 0x000000d82d067890 */ /* 0x000fe4000fffe0ff */
[----:B------:R-:W-:Y:S02]  /*2d60*/  UIADD3 UR7, UPT, UPT, UR45, 0xd0, URZ ;  /* 0x000000d02d077890 */ /* 0x000fe4000fffe0ff */
[----:B------:R-:W-:-:S12]  /*2d70*/  UPRMT UR6, URZ, 0x654, UR6 ;  /* 0x00000654ff067896 */ /* 0x000fd80008000006 */
.L_x_44:
[----:B------:R-:W-:Y:S01]  /*2d80*/  SHF.L.U32 R7, R3, 0x1f, RZ ;  /* 0x0000001f03077819 */ /* 0x000fe200000006ff */
[----:B------:R-:W-:Y:S02]  /*2d90*/  IMAD.U32 R9, RZ, RZ, UR7 ;  /* 0x00000007ff097e24 */ /* 0x000fe4000f8e00ff */
[----:B------:R-:W-:Y:S01]  /*2da0*/  @!P0 IMAD.MOV.U32 R5, RZ, RZ, 0x10 ;  /* 0x00000010ff058424 */ /* 0x000fe200078e00ff */
[----:B------:R-:W1:Y:S02]  /*2db0*/  SYNCS.PHASECHK.TRANS64.TRYWAIT P1, [UR45+0xd8], R7 ;  /* 0x0000d807ff0075a7 */ /* 0x000e64000802112d */
[----:B------:R-:W-:-:S04]  /*2dc0*/  PRMT R9, R2, 0x654, R9 ;  /* 0x0000065402097816 */ /* 0x000fc80000000009 */
[----:B------:R-:W-:Y:S01]  /*2dd0*/  SEL R0, R9, R0, !P0 ;  /* 0x0000000009007207 */ /* 0x000fe20004000000 */
[----:B-1----:R-:W-:Y:S06]  /*2de0*/  @!P1 BRA `(.L_x_42) ;  /* 0x00000058007c9947 */ /* 0x002fec0003800000 */
.L_x_146:
[----:B------:R-:W-:Y:S01]  /*2df0*/  UIADD3 UR4, UPT, UPT, UR45, 0x110, URZ ;  /* 0x000001102d047890 */ /* 0x000fe2000fffe0ff */
[----:B------:R2:W-:Y:S01]  /*2e00*/  @!P0 SYNCS.ARRIVE.TRANS64.RED RZ, [R0+URZ], R5 ;  /* 0x0000000500ff89a7 */ /* 0x0005e200080004ff */
[----:B------:R-:W-:Y:S01]  /*2e10*/  UIADD3 UR5, UPT, UPT, UR45, 0xd0, URZ ;  /* 0x000000d02d057890 */ /* 0x000fe2000fffe0ff */
[----:B------:R-:W-:-:S08]  /*2e20*/  LOP3.LUT R3, R3, 0x1, RZ, 0x3c, !PT ;  /* 0x0000000103037812 */ /* 0x000fd000078e3cff */
[----:B------:R-:W-:Y:S06]  /*2e30*/  UGETNEXTWORKID.BROADCAST [UR4], [UR5] ;  /* 0x00000000040073ca */ /* 0x000fec0008000100 */
[----:B--2---:R-:W-:-:S04]  /*2e40*/  SHF.L.U32 R5, R8, 0x1f, RZ ;  /* 0x0000001f08057819 */ /* 0x004fc800000006ff */
[----:B------:R-:W2:Y:S02]  /*2e50*/  SYNCS.PHASECHK.TRANS64.TRYWAIT P1, [UR45+0xd0], R5 ;  /* 0x0000d005ff0075a7 */ /* 0x000ea4000802112d */
[----:B--2---:R-:W-:Y:S05]  /*2e60*/  @!P1 BRA `(.L_x_43) ;  /* 0x0000005800749947 */ /* 0x004fea0003800000 */
.L_x_148:
[----:B-1----:R-:W1:Y:S01]  /*2e70*/  LDS.128 R4, [UR45+0x110] ;  /* 0x0001102dff047984 */ /* 0x002e620008000c00 */
[----:B------:R-:W-:Y:S01]  /*2e80*/  LOP3.LUT R8, R8, 0x1, RZ, 0x3c, !PT ;  /* 0x0000000108087812 */ /* 0x000fe200078e3cff */
[----:B------:R-:W-:Y:S01]  /*2e90*/  @!PT LDS RZ, [RZ] ;  /* 0x00000000fffff984 */ /* 0x000fe20000000800 */
[----:B------:R-:W-:Y:S01]  /*2ea0*/  @!PT LDS RZ, [RZ] ;  /* 0x00000000fffff984 */ /* 0x000fe20000000800 */
[----:B------:R-:W-:Y:S01]  /*2eb0*/  @!PT LDS RZ, [RZ] ;  /* 0x00000000fffff984 */ /* 0x000fe20000000800 */
[----:B------:R-:W-:Y:S01]  /*2ec0*/  @!PT LDS RZ, [RZ] ;  /* 0x00000000fffff984 */ /* 0x000fe20000000800 */
[----:B------:R2:W-:Y:S06]  /*2ed0*/  MEMBAR.ALL.CTA ;  /* 0x0000000000007992 */ /* 0x0005ec0000008000 */
[----:B--2---:R-:W2:Y:S02]  /*2ee0*/  FENCE.VIEW.ASYNC.S ;  /* 0x00000000000073c6 */ /* 0x004ea40000000000 */
[----:B--2---:R-:W-:Y:S01]  /*2ef0*/  SYNCS.ARRIVE.TRANS64.RED.A1T0 RZ, [UR6], RZ ;  /* 0x000000ffffff79a7 */ /* 0x004fe20008100406 */
[----:B-1----:R-:W-:-:S13]  /*2f00*/  LOP3.LUT P1, RZ, R6, 0x1, RZ, 0xc0, !PT ;  /* 0x0000000106ff7812 */ /* 0x002fda000782c0ff */
[----:B------:R-:W-:Y:S05]  /*2f10*/  @P1 BRA `(.L_x_44) ;  /* 0xfffffffc00981947 */ /* 0x000fea000383ffff */
[----:B------:R-:W-:-:S04]  /*2f20*/  SHF.L.U32 R0, R3, 0x1f, RZ ;  /* 0x0000001f03007819 */ /* 0x000fc800000006ff */
[----:B------:R-:W1:Y:S02]  /*2f30*/  SYNCS.PHASECHK.TRANS64 P0, [UR45+0xd8], R0 ;  /* 0x0000d800ff0075a7 */ /* 0x000e64000800102d */
[----:B-1----:R-:W-:Y:S05]  /*2f40*/  @P0 EXIT ;  /* 0x000000000000094d */ /* 0x002fea0003800000 */
[----:B------:R-:W-:-:S07]  /*2f50*/  MOV R0, UR45 ;  /* 0x0000002d00007c02 */ /* 0x000fce0008000f00 */
.L_x_45:
[----:B-1----:R-:W-:-:S04]  /*2f60*/  SHF.L.U32 R5, R3, 0x1f, RZ ;  /* 0x0000001f03057819 */ /* 0x002fc800000006ff */
[----:B------:R1:W2:Y:S03]  /*2f70*/  SYNCS.PHASECHK.TRANS64.TRYWAIT P0, [R0+URZ+0xd8], R5 ;  /* 0x0000d805000075a7 */ /* 0x0002a600080011ff */
[----:B--2---:R-:W-:Y:S05]  /*2f80*/  @!P0 NANOSLEEP.SYNCS 0x989680 ;  /* 0x009896800000895d */ /* 0x004fea0003900000 */
[----:B------:R-:W2:Y:S02]  /*2f90*/  @!P0 SYNCS.PHASECHK.TRANS64 P0, [R0+URZ+0xd8], R5 ;  /* 0x0000d805000085a7 */ /* 0x000ea400080010ff */
[----:B--2---:R-:W-:Y:S05]  /*2fa0*/  @P0 EXIT ;  /* 0x000000000000094d */ /* 0x004fea0003800000 */
[----:B------:R-:W-:Y:S05]  /*2fb0*/  BRA `(.L_x_45) ;  /* 0xfffffffc00e87947 */ /* 0x000fea000383ffff */
.L_x_41:
[----:B------:R-:W-:-:S09]  /*2fc0*/  UISETP.NE.AND UP1, UPT, UR8, URZ, UPT ;  /* 0x000000ff0800728c */ /* 0x000fd2000bf25270 */
[----:B------:R-:W-:Y:S05]  /*2fd0*/  BRA.U UP1, `(.L_x_46) ;  /* 0x0000000d01787547 */ /* 0x000fea000b800000 */
[----:B------:R-:W-:Y:S01]  /*2fe0*/  UMOV UR4, 0x40 ;  /* 0x0000004000047882 */ /* 0x000fe20000000000 */
[----:B------:R-:W-:Y:S01]  /*2ff0*/  NOP ;  /* 0x0000000000007918 */ /* 0x000fe20000000000 */
[----:B------:R-:W-:Y:S01]  /*3000*/  ULEA UR4, UR45, UR4, 0x18 ;  /* 0x000000042d047291 */ /* 0x000fe2000f8ec0ff */
[----:B------:R-:W-:Y:S02]  /*3010*/  UMOV UR5, 0x400 ;  /* 0x0000040000057882 */ /* 0x000fe40000000000 */
[----:B------:R-:W-:-:S06]  /*3020*/  ULEA UR45, UR45, UR5, 0x18 ;  /* 0x000000052d2d7291 */ /* 0x000fcc000f8ec0ff */
[----:B------:R-:W1:Y:S02]  /*3030*/  LDS.U8 R0, [UR4+0x1c] ;  /* 0x00001c04ff007984 */ /* 0x000e640008000000 */
[----:B-1----:R-:W-:-:S13]  /*3040*/  ISETP.NE.AND P0, PT, R0, RZ, PT ;  /* 0x000000ff0000720c */ /* 0x002fda0003f05270 */
[----:B------:R-:W-:Y:S05]  /*3050*/  @P0 BRA `(.L_x_47) ;  /* 0x0000000000580947 */ /* 0x000fea0003800000 */
[----:B------:R-:W-:-:S13]  /*3060*/  ELECT P0, URZ, PT ;  /* 0x0000000000ff782f */ /* 0x000fda0003800000 */
[----:B------:R-:W-:Y:S05]  /*3070*/  @!P0 BRA `(.L_x_48) ;  /* 0x0000000000608947 */ /* 0x000fea0003800000 */
[----:B------:R-:W-:Y:S01]  /*3080*/  UMOV UR5, 0x10 ;  /* 0x0000001000057882 */ /* 0x000fe20000000000 */
[----:B------:R-:W-:Y:S01]  /*3090*/  HFMA2 R0, -RZ, RZ, 0, 5.9604644775390625e-08 ;  /* 0x00000001ff007431 */ /* 0x000fe200000001ff */
[----:B------:R-:W-:-:S03]  /*30a0*/  MOV R2, 0xffff ;  /* 0x0000ffff00027802 */ /* 0x000fc60000000f00 */
[----:B------:R-:W-:Y:S04]  /*30b0*/  DEPBAR.LE SB1, 0x36 ;  /* 0x00009d800000791a */ /* 0x000fe80000000000 */
[----:B------:R-:W1:Y:S02]  /*30c0*/  UTCATOMSWS.FIND_AND_SET.ALIGN UP0, UR5, UR5 ;  /* 0x00000005000575e3 */ /* 0x000e640008000800 */
[----:B-1----:R-:W-:Y:S01]  /*30d0*/  MOV R3, UR5 ;  /* 0x0000000500037c02 */ /* 0x002fe20008000f00 */
[----:B------:R-:W-:Y:S06]  /*30e0*/  BRA.U UP0, `(.L_x_49) ;  /* 0x0000000100187547 */ /* 0x000fec000b800000 */
.L_x_50:
[----:B------:R-:W-:Y:S05]  /*30f0*/  NANOSLEEP 0x64 ;  /* 0x000000640000795d */ /* 0x000fea0003800000 */
[----:B------:R-:W-:-:S05]  /*3100*/  UMOV UR5, 0x10 ;  /* 0x0000001000057882 */ /* 0x000fca0000000000 */
[----:B------:R-:W-:Y:S04]  /*3110*/  DEPBAR.LE SB1, 0x36 ;  /* 0x00009d800000791a */ /* 0x000fe80000000000 */
[----:B------:R-:W1:Y:S02]  /*3120*/  UTCATOMSWS.FIND_AND_SET.ALIGN UP0, UR5, UR5 ;  /* 0x00000005000575e3 */ /* 0x000e640008000800 */
[----:B-1----:R-:W-:Y:S01]  /*3130*/  MOV R3, UR5 ;  /* 0x0000000500037c02 */ /* 0x002fe20008000f00 */
[----:B------:R-:W-:Y:S05]  /*3140*/  BRA.U !UP0, `(.L_x_50) ;  /* 0xfffffffd08e87547 */ /* 0x000fea000b83ffff */
.L_x_49:
[-C--:B------:R-:W-:Y:S02]  /*3150*/  SHF.L.U32 R2, R2, R3.reuse, RZ ;  /* 0x0000000302027219 */ /* 0x080fe400000006ff */
[----:B------:R-:W-:Y:S01]  /*3160*/  SHF.L.U32 R0, R0, R3, RZ ;  /* 0x0000000300007219 */ /* 0x000fe200000006ff */
[----:B------:R-:W-:Y:S02]  /*3170*/  IMAD.SHL.U32 R3, R3, 0x20, RZ ;  /* 0x0000002003037824 */ /* 0x000fe400078e00ff */
[----:B------:R1:W-:Y:S04]  /*3180*/  ATOMS.OR RZ, [UR4+0x14], R2 ;  /* 0x00001402ffff798c */ /* 0x0003e8000b000004 */
[----:B------:R1:W-:Y:S04]  /*3190*/  ATOMS.OR RZ, [UR4+0x18], R0 ;  /* 0x00001800ffff798c */ /* 0x0003e8000b000004 */
[----:B------:R1:W-:Y:S01]  /*31a0*/  STS [UR45+0x120], R3 ;  /* 0x00012003ff007988 */ /* 0x0003e2000800082d */
[----:B------:R-:W-:Y:S05]  /*31b0*/  BRA `(.L_x_48) ;  /* 0x0000000000107947 */ /* 0x000fea0003800000 */
.L_x_47:
[----:B------:R-:W-:Y:S02]  /*31c0*/  MOV R0, 0xffffffff ;  /* 0xffffffff00007802 */ /* 0x000fe40000000f00 */
[----:B------:R-:W-:-:S03]  /*31d0*/  MOV R2, 0x3200 ;  /* 0x0000320000027802 */ /* 0x000fc60000000f00 */
[----:B------:R1:W-:Y:S04]  /*31e0*/  STS [UR45+0x120], R0 ;  /* 0x00012000ff007988 */ /* 0x0003e8000800082d */
[----:B-1-3-5:R-:W-:Y:S05]  /*31f0*/  CALL.REL.NOINC `($__internal_1_$__cuda_sm10x_tcgen05_guardrail_trap_phase_invalid_during_alloc) ;  /* 0x0000005c00847944 */ /* 0x02afea0003c00000 */
.L_x_48:
[----:B------:R-:W-:Y:S05]  /*3200*/  WARPSYNC.ALL ;  /* 0x0000000000007948 */ /* 0x000fea0003800000 */
[----:B------:R-:W2:Y:S01]  /*3210*/  S2UR UR6, SR_CgaCtaId ;  /* 0x00000000000679c3 */ /* 0x000ea20000008800 */
[----:B------:R-:W-:Y:S01]  /*3220*/  UMOV UR4, 0x400 ;  /* 0x0000040000047882 */ /* 0x000fe20000000000 */
[----:B------:R-:W-:-:S06]  /*3230*/  NOP ;  /* 0x0000000000007918 */ /* 0x000fcc0000000000 */
[----:B------:R-:W-:Y:S06]  /*3240*/  BAR.ARV 0x6, 0xa0 ;  /* 0x0182800000007b1d */ /* 0x000fec0000002000 */
[----:B------:R-:W-:Y:S01]  /*3250*/  IMAD.MOV.U32 R8, RZ, RZ, 0x1 ;  /* 0x00000001ff087424 */ /* 0x000fe200078e00ff */
[----:B------:R-:W-:Y:S01]  /*3260*/  UMOV UR15, URZ ;  /* 0x000000ff000f7c82 */ /* 0x000fe20008000000 */
[----:B------:R-:W-:Y:S01]  /*3270*/  UMOV UR14, URZ ;  /* 0x000000ff000e7c82 */ /* 0x000fe20008000000 */
[----:B------:R-:W-:Y:S01]  /*3280*/  UMOV UR24, 0x0 ;  /* 0x0000000000187882 */ /* 0x000fe20000000000 */
[----:B------:R-:W-:Y:S01]  /*3290*/  UMOV UR25, 0x4210490 ;  /* 0x0421049000197882 */ /* 0x000fe20000000000 */
[----:B------:R-:W-:Y:S01]  /*32a0*/  UMOV UR22, 0x0 ;  /* 0x0000000000167882 */ /* 0x000fe20000000000 */
[----:B------:R-:W-:Y:S01]  /*32b0*/  UMOV UR23, 0x4210490 ;  /* 0x0421049000177882 */ /* 0x000fe20000000000 */
[----:B------:R-:W-:Y:S01]  /*32c0*/  UMOV UR20, 0x0 ;  /* 0x0000000000147882 */ /* 0x000fe20000000000 */
[----:B------:R-:W-:Y:S01]  /*32d0*/  UMOV UR21, 0x4210490 ;  /* 0x0421049000157882 */ /* 0x000fe20000000000 */
[----:B------:R-:W-:Y:S01]  /*32e0*/  UMOV UR18, 0x0 ;  /* 0x0000000000127882 */ /* 0x000fe20000000000 */
[----:B--2---:R-:W-:Y:S01]  /*32f0*/  ULEA UR6, UR6, UR4, 0x18 ;  /* 0x0000000406067291 */ /* 0x004fe2000f8ec0ff */
[----:B------:R-:W2:Y:S03]  /*3300*/  LDCU.64 UR4, c[0x0][0x388] ;  /* 0x00007100ff0477ac */ /* 0x000ea60008000a00 */
[----:B------:R-:W-:-:S02]  /*3310*/  UIADD3 UR9, UPT, UPT, UR6, 0x4400, URZ ;  /* 0x0000440006097890 */ /* 0x000fc4000fffe0ff */
[----:B------:R-:W-:-:S03]  /*3320*/  UIADD3 UR10, UPT, UPT, UR6, 0x14400, URZ ;  /* 0x00014400060a7890 */ /* 0x000fc6000fffe0ff */
[----:B------:R-:W1:Y:S01]  /*3330*/  LDS R9, [UR6+0x120] ;  /* 0x00012006ff097984 */ /* 0x000e620008000800 */
[----:B------:R-:W-:Y:S02]  /*3340*/  USHF.R.U32.HI UR9, URZ, 0x4, UR9 ;  /* 0x00000004ff097899 */ /* 0x000fe40008011609 */
[----:B------:R-:W-:Y:S02]  /*3350*/  USHF.R.U32.HI UR10, URZ, 0x4, UR10 ;  /* 0x00000004ff0a7899 */ /* 0x000fe4000801160a */
[----:B------:R-:W-:Y:S02]  /*3360*/  ULOP3.LUT UR9, UR9, 0x3fff, URZ, 0xc0, !UPT ;  /* 0x00003fff09097892 */ /* 0x000fe4000f8ec0ff */
[----:B------:R-:W-:Y:S02]  /*3370*/  ULOP3.LUT UR10, UR10, 0x3fff, URZ, 0xc0, !UPT ;  /* 0x00003fff0a0a7892 */ /* 0x000fe4000f8ec0ff */
[----:B------:R-:W-:Y:S02]  /*3380*/  ULOP3.LUT UR9, UR9, 0x10000, URZ, 0xfc, !UPT ;  /* 0x0001000009097892 */ /* 0x000fe4000f8efcff */
[----:B--2---:R-:W-:-:S02]  /*3390*/  UIADD3 UR7, UPT, UPT, UR4, 0x3f, URZ ;  /* 0x0000003f04077890 */ /* 0x004fc4000fffe0ff */
[----:B------:R-:W-:Y:S02]  /*33a0*/  ULOP3.LUT UR10, UR10, 0x2000000, URZ, 0xfc, !UPT ;  /* 0x020000000a0a7892 */ /* 0x000fe4000f8efcff */
[----:B------:R-:W-:Y:S01]  /*33b0*/  USHF.R.S32.HI UR4, URZ, 0x1f, UR7 ;  /* 0x0000001fff047899 */ /* 0x000fe20008011407 */
[----:B------:R-:W-:-:S03]  /*33c0*/  UMOV UR19, 0x4210490 ;  /* 0x0421049000137882 */ /* 0x000fc60000000000 */
[----:B------:R-:W-:-:S04]  /*33d0*/  ULEA.HI UR7, UR4, UR7, URZ, 0x6 ;  /* 0x0000000704077291 */ /* 0x000fc8000f8f30ff */
[----:B------:R-:W-:-:S03]  /*33e0*/  USHF.R.S32.HI UR7, URZ, 0x6, UR7 ;  /* 0x00000006ff077899 */ /* 0x000fc60008011407 */
[----:B------:R-:W2:Y:S01]  /*33f0*/  LDCU UR4, c[0x0][0x390] ;  /* 0x00007200ff0477ac */ /* 0x000ea20008000800 */
[----:B------:R-:W-:Y:S02]  /*3400*/  UIMAD UR7, UR7, UR5, URZ ;  /* 0x00000005070772a4 */ /* 0x000fe4000f8e02ff */
[----:B------:R-:W-:-:S04]  /*3410*/  UIADD3 UR5, UPT, UPT, UR6, 0xd8, URZ ;  /* 0x000000d806057890 */ /* 0x000fc8000fffe0ff */
[----:B------:R-:W-:Y:S01]  /*3420*/  UPRMT UR5, URZ, 0x654, UR5 ;  /* 0x00000654ff057896 */ /* 0x000fe20008000005 */
[C---:B-1----:R-:W-:Y:S01]  /*3430*/  VIADD R3, R9.reuse, 0x80 ;  /* 0x0000008009037836 */ /* 0x042fe20000000000 */
[----:B------:R-:W-:Y:S01]  /*3440*/  LOP3.LUT R2, R9, 0xffff, RZ, 0xc0, !PT ;  /* 0x0000ffff09027812 */ /* 0x000fe200078ec0ff */
[----:B--2---:R-:W-:-:S03]  /*3450*/  UIMAD UR4, UR7, UR4, URZ ;  /* 0x00000004070472a4 */ /* 0x004fc6000f8e02ff */
[----:B------:R-:W-:Y:S01]  /*3460*/  LOP3.LUT R3, R3, 0xffff, RZ, 0xc0, !PT ;  /* 0x0000ffff03037812 */ /* 0x000fe200078ec0ff */
[----:B------:R-:W-:-:S04]  /*3470*/  UIADD3 UR16, UPT, UPT, UR4, -0x1, URZ ;  /* 0xffffffff04107890 */ /* 0x000fc8000fffe0ff */
[----:B------:R1:W-:Y:S01]  /*3480*/  STL.64 [R1], R2 ;  /* 0x0000000201007387 */ /* 0x0003e20000100a00 */
[----:B------:R-:W-:Y:S01]  /*3490*/  UISETP.GE.AND UP2, UPT, UR4, 0x1, UPT ;  /* 0x000000010400788c */ /* 0x000fe2000bf46270 */
[----:B-1----:R-:W-:-:S10]  /*34a0*/  CS2R R2, SRZ ;  /* 0x0000000000027805 */ /* 0x002fd4000001ff00 */
.L_x_57:
[----:B-1----:R-:W-:-:S04]  /*34b0*/  SHF.L.U32 R5, R3, 0x1f, RZ ;  /* 0x0000001f03057819 */ /* 0x002fc800000006ff */
[----:B------:R-:W1:Y:S02]  /*34c0*/  SYNCS.PHASECHK.TRANS64.TRYWAIT P0, [UR6+0xd0], R5 ;  /* 0x0000d005ff0075a7 */ /* 0x000e640008001106 */
[----:B-12-4-:R-:W-:Y:S05]  /*34d0*/  @!P0 BRA `(.L_x_51) ;  /* 0x0000005000f08947 */ /* 0x016fea0003800000 */
.L_x_150:
[----:B-1----:R-:W1:Y:S01]  /*34e0*/  LDS.128 R4, [UR6+0x110] ;  /* 0x00011006ff047984 */ /* 0x002e620008000c00 */
[----:B------:R-:W-:Y:S01]  /*34f0*/  ULEA UR8, UR15, UR6, 0x3 ;  /* 0x000000060f087291 */ /* 0x000fe2000f8e18ff */
[----:B------:R-:W-:Y:S01]  /*3500*/  SHF.L.U32 R0, R8, 0x1f, RZ ;  /* 0x0000001f08007819 */ /* 0x000fe200000006ff */
[----:B------:R-:W-:Y:S01]  /*3510*/  @!PT LDS RZ, [RZ] ;  /* 0x00000000fffff984 */ /* 0x000fe20000000800 */
[----:B------:R-:W-:Y:S01]  /*3520*/  @!PT LDS RZ, [RZ] ;  /* 0x00000000fffff984 */ /* 0x000fe20000000800 */
[----:B------:R-:W-:Y:S01]  /*3530*/  @!PT LDS RZ, [RZ] ;  /* 0x00000000fffff984 */ /* 0x000fe20000000800 */
[----:B------:R-:W-:Y:S01]  /*3540*/  @!PT LDS RZ, [RZ] ;  /* 0x00000000fffff984 */ /* 0x000fe20000000800 */
[----:B------:R2:W-:Y:S06]  /*3550*/  MEMBAR.ALL.CTA ;  /* 0x0000000000007992 */ /* 0x0005ec0000008000 */
[----:B--2---:R-:W2:Y:S02]  /*3560*/  FENCE.VIEW.ASYNC.S ;  /* 0x00000000000073c6 */ /* 0x004ea40000000000 */
[----:B--2---:R-:W-:Y:S01]  /*3570*/  SYNCS.ARRIVE.TRANS64.RED.A1T0 RZ, [UR5], RZ ;  /* 0x000000ffffff79a7 */ /* 0x004fe20008100405 */
[----:B------:R-:W2:Y:S01]  /*3580*/  SYNCS.PHASECHK.TRANS64.TRYWAIT P0, [UR8+0xf0], R0 ;  /* 0x0000f000ff0075a7 */ /* 0x000ea20008001108 */
[----:B-1----:R-:W-:Y:S01]  /*3590*/  LOP3.LUT P3, RZ, R6, 0x1, RZ, 0xc0, !PT ;  /* 0x0000000106ff7812 */ /* 0x002fe2000786c0ff */
[----:B--2---:R-:W-:-:S12]  /*35a0*/  @!P0 BRA `(.L_x_52) ;  /* 0x0000005000d48947 */ /* 0x004fd80003800000 */
.L_x_152:
[----:B------:R-:W-:Y:S05]  /*35b0*/  BRA.U !UP2, `(.L_x_53) ;  /* 0x000000010af07547 */ /* 0x000fea000b800000 */
[----:B-1----:R-:W-:Y:S01]  /*35c0*/  IMAD.U32 R0, RZ, RZ, UR15 ;  /* 0x0000000fff007e24 */ /* 0x002fe2000f8e00ff */
[----:B------:R-:W-:-:S04]  /*35d0*/  ULEA UR4, UR14, UR6, 0x3 ;  /* 0x000000060e047291 */ /* 0x000fc8000f8e18ff */
[----:B------:R-:W-:Y:S02]  /*35e0*/  LEA R4, R0, R1, 0x2 ;  /* 0x0000000100047211 */ /* 0x000fe400078e10ff */
[----:B------:R-:W-:-:S04]  /*35f0*/  SHF.L.U32 R0, R2, 0x1f, RZ ;  /* 0x0000001f02007819 */ /* 0x000fc800000006ff */
[----:B------:R-:W5:Y:S01]  /*3600*/  LDL R4, [R4] ;  /* 0x0000000004047983 */ /* 0x000f620000100800 */
[----:B------:R1:W2:Y:S01]  /*3610*/  SYNCS.PHASECHK.TRANS64.TRYWAIT P2, [UR4], R0 ;  /* 0x00000000ff0075a7 */ /* 0x0002a20008041104 */
[----:B------:R-:W-:Y:S01]  /*3620*/  UPLOP3.LUT UP3, UPT, UPT, UPT, UPT, 0x40, 0x4 ;  /* 0x000000000004789c */ /* 0x000fe20003f6e870 */
[----:B------:R-:W-:Y:S01]  /*3630*/  UMOV UR13, UR16 ;  /* 0x00000010000d7c82 */ /* 0x000fe20008000000 */
[----:B------:R-:W-:-:S09]  /*3640*/  UMOV UR12, UR14 ;  /* 0x0000000e000c7c82 */ /* 0x000fd20008000000 */
.L_x_56:
[----:B----4-:R-:W-:Y:S01]  /*3650*/  ULEA UR7, UR12, UR6, 0x3 ;  /* 0x000000060c077291 */ /* 0x010fe2000f8e18ff */
[----:B-12---:R-:W-:Y:S11]  /*3660*/  @P2 BRA `(.L_x_54) ;  /* 0x00000000000c2947 */ /* 0x006ff60003800000 */
[----:B------:R-:W-:Y:S04]  /*3670*/  SHF.L.U32 R5, R2, 0x1f, RZ ;  /* 0x0000001f02057819 */ /* 0x000fe800000006ff */
[----:B------:R-:W2:Y:S02]  /*3680*/  SYNCS.PHASECHK.TRANS64.TRYWAIT P0, [UR7], R5 ;  /* 0x00000005ff0075a7 */ /* 0x000ea40008001107 */
[----:B--2---:R-:W-:Y:S05]  /*3690*/  @!P0 BRA `(.L_x_55) ;  /* 0x0000005000b08947 */ /* 0x004fea0003800000 */
.L_x_54:
[----:B------:R-:W-:Y:S01]  /*36a0*/  UISETP.NE.AND UP0, UPT, UR13, URZ, UPT ;  /* 0x000000ff0d00728c */ /* 0x000fe2000bf05270 */
[----:B------:R-:W-:Y:S01]  /*36b0*/  PLOP3.LUT P2, PT, PT, PT, PT, 0x80, 0x8 ;  /* 0x000000000008781c */ /* 0x000fe20003f4f070 */
[----:B------:R-:W-:Y:S01]  /*36c0*/  UIADD3 UR14, UPT, UPT, UR12, 0x1, URZ ;  /* 0x000000010c0e7890 */ /* 0x000fe2000fffe0ff */
[----:B------:R-:W-:Y:S03]  /*36d0*/  ELECT P1, URZ, PT ;  /* 0x0000000000ff782f */ /* 0x000fe60003820000 */
[----:B------:R-:W-:Y:S01]  /*36e0*/  UISETP.NE.AND UP1, UPT, UR14, 0x8, UPT ;  /* 0x000000080e00788c */ /* 0x000fe2000bf25270 */
[----:B------:R-:W-:Y:S01]  /*36f0*/  PLOP3.LUT P0, PT, PT, PT, UP0, 0x80, 0x8 ;  /* 0x000000000008781c */ /* 0x000fe20003f0f008 */
[----:B------:R-:W-:Y:S02]  /*3700*/  ULEA UR26, UR12, UR10, 0xa ;  /* 0x0000000a0c1a7291 */ /* 0x000fe4000f8e50ff */
[----:B------:R-:W-:Y:S02]  /*3710*/  USEL UR11, URZ, 0x1, UP1 ;  /* 0x00000001ff0b7887 */ /* 0x000fe40008800000 */
[----:B------:R-:W-:Y:S02]  /*3720*/  USEL UR14, UR14, URZ, UP1 ;  /* 0x000000ff0e0e7287 */ /* 0x000fe40008800000 */
[----:B------:R-:W-:Y:S02]  /*3730*/  ULEA UR28, UR12, UR9, 0x9 ;  /* 0x000000090c1c7291 */ /* 0x000fe4000f8e48ff */
[----:B------:R-:W-:Y:S01]  /*3740*/  @UP0 ULEA UR4, UR14, UR6, 0x3 ;  /* 0x000000060e040291 */ /* 0x000fe2000f8e18ff */
[----:B------:R-:W-:Y:S01]  /*3750*/  LOP3.LUT R2, R2, UR11, RZ, 0x3c, !PT ;  /* 0x0000000b02027c12 */ /* 0x000fe2000f8e3cff */
[----:B------:R-:W-:Y:S02]  /*3760*/  UIADD3 UR36, UPT, UPT, UR26, 0x80, URZ ;  /* 0x000000801a247890 */ /* 0x000fe4000fffe0ff */
[----:B------:R-:W-:Y:S01]  /*3770*/  UIADD3 UR34, UPT, UPT, UR28, 0x2, URZ ;  /* 0x000000021c227890 */ /* 0x000fe2000fffe0ff */
[----:B-1----:R-:W-:Y:S01]  /*3780*/  @P0 SHF.L.U32 R0, R2, 0x1f, RZ ;  /* 0x0000001f02000819 */ /* 0x002fe200000006ff */
[----:B------:R-:W-:Y:S02]  /*3790*/  UIADD3 UR32, UPT, UPT, UR26, 0x100, URZ ;  /* 0x000001001a207890 */ /* 0x000fe4000fffe0ff */
[----:B------:R-:W-:Y:S01]  /*37a0*/  UIADD3 UR30, UPT, UPT, UR28, 0x4, URZ ;  /* 0x000000041c1e7890 */ /* 0x000fe2000fffe0ff */
[----:B------:R4:W1:Y:S01]  /*37b0*/  @P0 SYNCS.PHASECHK.TRANS64.TRYWAIT P2, [UR4], R0 ;  /* 0x00000000ff0005a7 */ /* 0x0008620008041104 */
[----:B------:R-:W-:Y:S02]  /*37c0*/  ELECT P0, URZ, PT ;  /* 0x0000000000ff782f */ /* 0x000fe40003800000 */
[C---:B-----5:R-:W-:Y:S01]  /*37d0*/  @P1 R2UR.BROADCAST UR4, R4.reuse ;  /* 0x00000000040412ca */ /* 0x060fe200008e0000 */
[----:B------:R-:W-:Y:S10]  /*37e0*/  UIADD3 UR7, UPT, UPT, UR7, 0x40, URZ ;  /* 0x0000004007077890 */ /* 0x000ff4000fffe0ff */
[C---:B------:R-:W-:Y:S02]  /*37f0*/  @P0 R2UR.BROADCAST UR11, R4.reuse ;  /* 0x00000000040b02ca */ /* 0x040fe400008e0000 */
[----:B------:R-:W-:Y:S01]  /*3800*/  ELECT P0, URZ, PT ;  /* 0x0000000000ff782f */ /* 0x000fe20003800000 */
[----:B------:R-:W-:Y:S01]  /*3810*/  UMOV UR27, 0x40004040 ;  /* 0x40004040001b7882 */ /* 0x000fe20000000000 */
[----:B------:R-:W-:Y:S01]  /*3820*/  UMOV UR29, 0x40004040 ;  /* 0x40004040001d7882 */ /* 0x000fe20000000000 */
[----:B------:R-:W-:Y:S01]  /*3830*/  UMOV UR37, 0x40004040 ;  /* 0x4000404000257882 */ /* 0x000fe20000000000 */
[----:B------:R-:W-:Y:S01]  /*3840*/  UMOV UR35, 0x40004040 ;  /* 0x4000404000237882 */ /* 0x000fe20000000000 */
[----:B------:R-:W-:Y:S01]  /*3850*/  UMOV UR33, 0x40004040 ;  /* 0x4000404000217882 */ /* 0x000fe20000000000 */
[----:B------:R-:W-:Y:S01]  /*3860*/  UMOV UR31, 0x40004040 ;  /* 0x40004040001f7882 */ /* 0x000fe20000000000 */
[----:B------:R-:W-:Y:S01]  /*3870*/  UMOV UR12, UR14 ;  /* 0x0000000e000c7c82 */ /* 0x000fe20008000000 */
[----:B------:R2:W-:Y:S01]  /*3880*/  UTCHMMA gdesc[UR28], gdesc[UR26], tmem[UR4], tmem[UR24], idesc[UR25], UP3 ;  /* 0x00ff181a1c0075ea */ /* 0x0005e20009800004 */
[----:B------:R-:W-:Y:S02]  /*3890*/  UPLOP3.LUT UP3, UPT, UPT, UPT, UPT, 0x80, 0x8 ;  /* 0x000000000008789c */ /* 0x000fe40003f6f070 */
[----:B------:R3:W-:Y:S01]  /*38a0*/  UTCHMMA gdesc[UR34], gdesc[UR36], tmem[UR11], tmem[UR22], idesc[UR23], UPT ;  /* 0x00ff1624220075ea */ /* 0x0007e2000b80000b */
[----:B--2---:R-:W-:Y:S01]  /*38b0*/  UIADD3 UR26, UPT, UPT, UR26, 0x180, URZ ;  /* 0x000001801a1a7890 */ /* 0x004fe2000fffe0ff */
[C---:B------:R-:W-:Y:S02]  /*38c0*/  @P0 R2UR.BROADCAST UR4, R4.reuse ;  /* 0x00000000040402ca */ /* 0x040fe400008e0000 */
[----:B------:R-:W-:Y:S11]  /*38d0*/  ELECT P0, URZ, PT ;  /* 0x0000000000ff782f */ /* 0x000ff60003800000 */
[----:B------:R-:W-:Y:S02]  /*38e0*/  @!UPT UIADD3 URZ, UPT, UPT, URZ, URZ, URZ ;  /* 0x000000fffffff290 */ /* 0x000fe4000fffe0ff */
[----:B---3--:R-:W-:Y:S01]  /*38f0*/  @P0 R2UR.BROADCAST UR11, R4 ;  /* 0x00000000040b02ca */ /* 0x008fe200008e0000 */
[----:B------:R-:W-:Y:S01]  /*3900*/  UIADD3 UR28, UPT, UPT, UR28, 0x6, URZ ;  /* 0x000000061c1c7890 */ /* 0x000fe2000fffe0ff */
[----:B------:R2:W-:Y:S11]  /*3910*/  UTCHMMA gdesc[UR30], gdesc[UR32], tmem[UR4], tmem[UR20], idesc[UR21], UPT ;  /* 0x00ff14201e0075ea */ /* 0x0005f6000b800004 */
[----:B------:R4:W-:Y:S01]  /*3920*/  UTCHMMA gdesc[UR28], gdesc[UR26], tmem[UR11], tmem[UR18], idesc[UR19], UPT ;  /* 0x00ff121a1c0075ea */ /* 0x0009e2000b80000b */
[----:B------:R4:W-:Y:S01]  /*3930*/  UTCBAR [UR7], URZ ;  /* 0x000000ff070073e9 */ /* 0x0009e200080000ff */
[----:B--2---:R-:W-:Y:S02]  /*3940*/  UIADD3 UR4, UPT, UPT, UR13, 0x1, URZ ;  /* 0x000000010d047890 */ /* 0x004fe4000fffe0ff */
[----:B------:R-:W-:Y:S02]  /*3950*/  UIADD3 UR13, UPT, UPT, UR13, -0x1, URZ ;  /* 0xffffffff0d0d7890 */ /* 0x000fe4000fffe0ff */
[----:B------:R-:W-:Y:S09]  /*3960*/  UISETP.GT.U32.AND UP0, UPT, UR4, 0x1, UPT ;  /* 0x000000010400788c */ /* 0x000ff2000bf04070 */
[----:B------:R-:W-:Y:S05]  /*3970*/  BRA.U UP0, `(.L_x_56) ;  /* 0xfffffffd00347547 */ /* 0x000fea000b83ffff */
.L_x_53:
[----:B------:R-:W-:Y:S01]  /*3980*/  UIADD3 UR15, UPT, UPT, UR15, 0x1, URZ ;  /* 0x000000010f0f7890 */ /* 0x000fe2000fffe0ff */
[----:B------:R-:W-:Y:S01]  /*3990*/  LOP3.LUT R3, R3, 0x1, RZ, 0x3c, !PT ;  /* 0x0000000103037812 */ /* 0x000fe200078e3cff */
[----:B------:R-:W-:Y:S02]  /*39a0*/  UIADD3 UR8, UPT, UPT, UR8, 0xe0, URZ ;  /* 0x000000e008087890 */ /* 0x000fe4000fffe0ff */
[----:B------:R-:W-:-:S04]  /*39b0*/  UISETP.NE.AND UP0, UPT, UR15, 0x2, UPT ;  /* 0x000000020f00788c */ /* 0x000fc8000bf05270 */
[----:B------:R-:W-:Y:S02]  /*39c0*/  USEL UR4, URZ, 0x1, UP0 ;  /* 0x00000001ff047887 */ /* 0x000fe40008000000 */
[----:B------:R-:W-:Y:S01]  /*39d0*/  USEL UR15, UR15, URZ, UP0 ;  /* 0x000000ff0f0f7287 */ /* 0x000fe20008000000 */
[----:B------:R2:W-:Y:S03]  /*39e0*/  UTCBAR [UR8], URZ ;  /* 0x000000ff080073e9 */ /* 0x0005e600080000ff */
[----:B------:R-:W-:Y:S01]  /*39f0*/  LOP3.LUT R8, R8, UR4, RZ, 0x3c, !PT ;  /* 0x0000000408087c12 */ /* 0x000fe2000f8e3cff */
[----:B------:R-:W-:Y:S07]  /*3a00*/  @P3 BRA `(.L_x_57) ;  /* 0xfffffff800a83947 */ /* 0x000fee000383ffff */
[----:B------:R-:W3:Y:S01]  /*3a10*/  S2UR UR4, SR_CgaCtaId ;  /* 0x00000000000479c3 */ /* 0x000ee20000008800 */
[----:B------:R-:W-:Y:S01]  /*3a20*/  ELECT P0, URZ, PT ;  /* 0x0000000000ff782f */ /* 0x000fe20003800000 */
[----:B-1--4-:R-:W-:Y:S01]  /*3a30*/  IMAD.MOV.U32 R0, RZ, RZ, 0x1 ;  /* 0x00000001ff007424 */ /* 0x012fe200078e00ff */
[----:B------:R-:W-:Y:S01]  /*3a40*/  UIADD3 UR6, UPT, UPT, UR6, 0xf0, URZ ;  /* 0x000000f006067890 */ /* 0x000fe2000fffe0ff */
[----:B------:R-:W-:Y:S01]  /*3a50*/  SHF.L.U32 R3, R8, 0x1f, RZ ;  /* 0x0000001f08037819 */ /* 0x000fe200000006ff */
[----:B------:R-:W-:-:S03]  /*3a60*/  UMOV UR5, 0x40 ;  /* 0x0000004000057882 */ /* 0x000fc60000000000 */
[----:B------:R-:W-:Y:S01]  /*3a70*/  UVIRTCOUNT.DEALLOC.SMPOOL 0x80 ;  /* 0x000000800000784c */ /* 0x000fe20000000000 */
[----:B---3--:R-:W-:Y:S02]  /*3a80*/  ULEA UR4, UR4, UR5, 0x18 ;  /* 0x0000000504047291 */ /* 0x008fe4000f8ec0ff */
[----:B------:R-:W-:-:S07]  /*3a90*/  ULEA UR5, UR15, UR6, 0x3 ;  /* 0x000000060f057291 */ /* 0x000fce000f8e18ff */
[----:B------:R1:W-:Y:S02]  /*3aa0*/  @P0 STS.U8 [UR4+0x1c], R0 ;  /* 0x00001c00ff000988 */ /* 0x0003e40008000004 */
[----:B------:R-:W3:Y:S02]  /*3ab0*/  SYNCS.PHASECHK.TRANS64.TRYWAIT P0, [UR5], R3 ;  /* 0x00000003ff0075a7 */ /* 0x000ee40008001105 */
[----:B-1-3--:R-:W-:Y:S05]  /*3ac0*/  @!P0 BRA `(.L_x_58) ;  /* 0x0000004c00bc8947 */ /* 0x00afea0003800000 */
.L_x_155:
[----:B------:R-:W-:-:S04]  /*3ad0*/  UIADD3 UR7, UPT, UPT, UR15, 0x1, URZ ;  /* 0x000000010f077890 */ /* 0x000fc8000fffe0ff */
[----:B------:R-:W-:-:S04]  /*3ae0*/  UISETP.NE.AND UP0, UPT, UR7, 0x2, UPT ;  /* 0x000000020700788c */ /* 0x000fc8000bf05270 */
[----:B------:R-:W-:Y:S02]  /*3af0*/  USEL UR5, URZ, 0x1, UP0 ;  /* 0x00000001ff057887 */ /* 0x000fe40008000000 */
[----:B------:R-:W-:-:S04]  /*3b00*/  USEL UR7, UR7, URZ, UP0 ;  /* 0x000000ff07077287 */ /* 0x000fc80008000000 */
[----:B------:R-:W-:Y:S01]  /*3b10*/  ULEA UR7, UR7, UR6, 0x3 ;  /* 0x0000000607077291 */ /* 0x000fe2000f8e18ff */
[----:B-1----:R-:W-:-:S04]  /*3b20*/  LOP3.LUT R3, R8, UR5, RZ, 0x3c, !PT ;  /* 0x0000000508037c12 */ /* 0x002fc8000f8e3cff */
[----:B------:R-:W-:-:S04]  /*3b30*/  SHF.L.U32 R3, R3, 0x1f, RZ ;  /* 0x0000001f03037819 */ /* 0x000fc800000006ff */
[----:B------:R-:W1:Y:S02]  /*3b40*/  SYNCS.PHASECHK.TRANS64.TRYWAIT P0, [UR7], R3 ;  /* 0x00000003ff0075a7 */ /* 0x000e640008001107 */
[----:B-1----:R-:W-:Y:S05]  /*3b50*/  @!P0 BRA `(.L_x_59) ;  /* 0x0000004c00b08947 */ /* 0x002fea0003800000 */
.L_x_157:
[----:B------:R-:W-:Y:S01]  /*3b60*/  NOP ;  /* 0x0000000000007918 */ /* 0x000fe20000000000 */
[----:B-1----:R-:W1:Y:S01]  /*3b70*/  LDS R0, [UR4+0x14] ;  /* 0x00001404ff007984 */ /* 0x002e620008000800 */
[----:B------:R-:W-:Y:S01]  /*3b80*/  LOP3.LUT R2, R9, 0xffff, RZ, 0xc0, !PT ;  /* 0x0000ffff09027812 */ /* 0x000fe200078ec0ff */
[----:B------:R-:W-:Y:S02]  /*3b90*/  IMAD.MOV.U32 R3, RZ, RZ, 0xffff ;  /* 0x0000ffffff037424 */ /* 0x000fe400078e00ff */
[----:B------:R-:W-:Y:S01]  /*3ba0*/  IMAD.MOV.U32 R5, RZ, RZ, 0x1 ;  /* 0x00000001ff057424 */ /* 0x000fe200078e00ff */
[----:B------:R-:W-:-:S04]  /*3bb0*/  SHF.R.U32.HI R2, RZ, 0x5, R2 ;  /* 0x00000005ff027819 */ /* 0x000fc80000011602 */
[-C--:B------:R-:W-:Y:S02]  /*3bc0*/  SHF.L.U32 R3, R3, R2.reuse, RZ ;  /* 0x0000000203037219 */ /* 0x080fe400000006ff */
[----:B------:R-:W-:Y:S02]  /*3bd0*/  SHF.L.U32 R5, R5, R2, RZ ;  /* 0x0000000205057219 */ /* 0x000fe400000006ff */
[----:B-1----:R-:W-:-:S04]  /*3be0*/  LOP3.LUT R0, R0, R3, RZ, 0xc0, !PT ;  /* 0x0000000300007212 */ /* 0x002fc800078ec0ff */
[----:B------:R-:W-:-:S13]  /*3bf0*/  ISETP.NE.AND P0, PT, R0, R3, PT ;  /* 0x000000030000720c */ /* 0x000fda0003f05270 */
[----:B------:R-:W-:Y:S05]  /*3c00*/  @P0 BRA `(.L_x_60) ;  /* 0x00000000005c0947 */ /* 0x000fea0003800000 */
[----:B------:R-:W1:Y:S02]  /*3c10*/  LDS R0, [UR4+0x18] ;  /* 0x00001804ff007984 */ /* 0x000e640008000800 */
[----:B-1----:R-:W-:-:S04]  /*3c20*/  LOP3.LUT R0, R0, R5, RZ, 0xc0, !PT ;  /* 0x0000000500007212 */ /* 0x002fc800078ec0ff */
[----:B------:R-:W-:-:S13]  /*3c30*/  ISETP.NE.AND P0, PT, R0, R5, PT ;  /* 0x000000050000720c */ /* 0x000fda0003f05270 */
[----:B------:R-:W-:Y:S05]  /*3c40*/  @P0 BRA `(.L_x_61) ;  /* 0x0000000000400947 */ /* 0x000fea0003800000 */
[----:B--2---:R-:W-:Y:S01]  /*3c50*/  R2UR UR8, R3 ;  /* 0x00000000030872ca */ /* 0x004fe200000e0000 */
[----:B------:R-:W1:Y:S01]  /*3c60*/  S2R R2, SR_LANEID ;  /* 0x0000000000027919 */ /* 0x000e620000000000 */
[----:B------:R-:W-:Y:S01]  /*3c70*/  LOP3.LUT R5, RZ, R5, RZ, 0x33, !PT ;  /* 0x00000005ff057212 */ /* 0x000fe200078e33ff */
[----:B------:R-:W-:Y:S02]  /*3c80*/  VOTEU.ANY UR7, UPT, PT ;  /* 0x0000000000077886 */ /* 0x000fe400038e0100 */
[----:B------:R-:W-:Y:S01]  /*3c90*/  UFLO.U32 UR7, UR7 ;  /* 0x00000007000772bd */ /* 0x000fe200080e0000 */
[----:B------:R-:W2:Y:S07]  /*3ca0*/  REDUX UR5, R5 ;  /* 0x00000000050573c4 */ /* 0x000eae0000000000 */
[----:B------:R-:W-:-:S06]  /*3cb0*/  ULOP3.LUT UR8, URZ, UR8, URZ, 0x33, !UPT ;  /* 0x00000008ff087292 */ /* 0x000fcc000f8e33ff */
[----:B------:R-:W-:-:S04]  /*3cc0*/  IMAD.U32 R0, RZ, RZ, UR8 ;  /* 0x00000008ff007e24 */ /* 0x000fc8000f8e00ff */
[----:B------:R-:W3:Y:S02]  /*3cd0*/  REDUX UR6, R0 ;  /* 0x00000000000673c4 */ /* 0x000ee40000000000 */
[----:B------:R4:W-:Y:S01]  /*3ce0*/  UTCATOMSWS.AND URZ, UR8 ;  /* 0x0000000800ff79e3 */ /* 0x0009e20008000000 */
[----:B-1----:R-:W-:Y:S01]  /*3cf0*/  ISETP.EQ.U32.AND P0, PT, R2, UR7, PT ;  /* 0x0000000702007c0c */ /* 0x002fe2000bf02070 */
[----:B--2---:R-:W-:Y:S02]  /*3d00*/  IMAD.U32 R2, RZ, RZ, UR5 ;  /* 0x00000005ff027e24 */ /* 0x004fe4000f8e00ff */
[----:B---3--:R-:W-:-:S10]  /*3d10*/  IMAD.U32 R3, RZ, RZ, UR6 ;  /* 0x00000006ff037e24 */ /* 0x008fd4000f8e00ff */
[----:B------:R4:W-:Y:S04]  /*3d20*/  @P0 ATOMS.AND RZ, [UR4+0x14], R3 ;  /* 0x00001403ffff098c */ /* 0x0009e8000a800004 */
[----:B------:R4:W-:Y:S01]  /*3d30*/  @P0 ATOMS.AND RZ, [UR4+0x18], R2 ;  /* 0x00001802ffff098c */ /* 0x0009e2000a800004 */
[----:B------:R-:W-:Y:S05]  /*3d40*/  BRA `(.L_x_62) ;  /* 0x0000000000147947 */ /* 0x000fea0003800000 */
.L_x_61:
[----:B------:R-:W-:Y:S02]  /*3d50*/  MOV R2, 0x3d70 ;  /* 0x00003d7000027802 */ /* 0x000fe40000000f00 */
[----:B--2--5:R-:W-:Y:S05]  /*3d60*/  CALL.REL.NOINC `($__internal_0_$__cuda_sm10x_tcgen05_guardrail_trap_col_being_dealloced_not_returned_by_alloc) ;  /* 0x00000050009c7944 */ /* 0x024fea0003c00000 */
[----:B------:R-:W-:Y:S05]  /*3d70*/  BRA `(.L_x_62) ;  /* 0x0000000000087947 */ /* 0x000fea0003800000 */
.L_x_60:
[----:B------:R-:W-:Y:S02]  /*3d80*/  MOV R2, 0x3da0 ;  /* 0x00003da000027802 */ /* 0x000fe40000000f00 */
[----:B--2--5:R-:W-:Y:S05]  /*3d90*/  CALL.REL.NOINC `($__internal_2_$__cuda_sm10x_tcgen05_guardrail_trap_unallocated_columns_being_dealloced) ;  /* 0x0000005000a87944 */ /* 0x024fea0003c00000 */
.L_x_62:
[----:B------:R-:W-:Y:S01]  /*3da0*/  NOP ;  /* 0x0000000000007918 */ /* 0x000fe20000000000 */
[----:B----4-:R-:W-:Y:S05]  /*3db0*/  EXIT ;  /* 0x000000000000794d */ /* 0x010fea0003800000 */
.L_x_46:
[----:B------:R-:W-:-:S09]  /*3dc0*/  UISETP.NE.OR UP2, UPT, UR8, 0x3, !UP2 ;  /* 0x000000030800788c */ /* 0x000fd2000d745670 */
[----:B------:R-:W-:Y:S05]  /*3dd0*/  BRA.U UP2, `(.L_x_63) ;  /* 0x0000001102607547 */ /* 0x000fea000b800000 */
[----:B-----5:R-:W1:Y:S01]  /*3de0*/  LDC.64 R32, c[0x0][0x988] ;  /* 0x00026200ff207b82 */ /* 0x020e620000000a00 */
[----:B------:R-:W2:Y:S01]  /*3df0*/  LDCU.64 UR8, c[0x0][0x888] ;  /* 0x00011100ff0877ac */ /* 0x000ea20008000a00 */
[----:B------:R-:W-:Y:S02]  /*3e00*/  IMAD.MOV.U32 R36, RZ, RZ, 0x1 ;  /* 0x00000001ff247424 */ /* 0x000fe400078e00ff */
[----:B------:R-:W-:Y:S01]  /*3e10*/  IMAD.MOV.U32 R34, RZ, RZ, RZ ;  /* 0x000000ffff227224 */ /* 0x000fe200078e00ff */
[----:B------:R-:W4:Y:S03]  /*3e20*/  LDCU.64 UR4, c[0x0][0x890] ;  /* 0x00011200ff0477ac */ /* 0x000f260008000a00 */
[----:B------:R-:W3:Y:S01]  /*3e30*/  LDC.64 R24, c[0x0][0x980] ;  /* 0x00026000ff187b82 */ /* 0x000ee20000000a00 */
[----:B------:R-:W-:Y:S01]  /*3e40*/  UMOV UR22, 0x400 ;  /* 0x0000040000167882 */ /* 0x000fe20000000000 */
[----:B------:R-:W-:-:S02]  /*3e50*/  UPLOP3.LUT UP1, UPT, UPT, UPT, UPT, 0x40, 0x4 ;  /* 0x000000000004789c */ /* 0x000fc40003f2e870 */
[----:B------:R-:W-:-:S04]  /*3e60*/  ULEA UR22, UR45, UR22, 0x18 ;  /* 0x000000162d167291 */ /* 0x000fc8000f8ec0ff */
[----:B------:R-:W3:Y:S01]  /*3e70*/  LDC R0, c[0x0][0xb30] ;  /* 0x0002cc00ff007b82 */ /* 0x000ee20000000800 */
[----:B------:R-:W-:Y:S02]  /*3e80*/  UIADD3 UR23, UPT, UPT, UR22, 0x98, URZ ;  /* 0x0000009816177890 */ /* 0x000fe4000fffe0ff */
[----:B------:R-:W-:Y:S02]  /*3e90*/  UIADD3 UR33, UPT, UPT, UR22, 0x80, URZ ;  /* 0x0000008016217890 */ /* 0x000fe4000fffe0ff */
[----:B------:R-:W-:Y:S02]  /*3ea0*/  UIADD3 UR25, UPT, UPT, UR22, 0x88, URZ ;  /* 0x0000008816197890 */ /* 0x000fe4000fffe0ff */
[----:B--2---:R-:W-:Y:S01]  /*3eb0*/  UISETP.NE.U32.AND UP4, UPT, UR8, URZ, UPT ;  /* 0x000000ff0800728c */ /* 0x004fe2000bf85070 */
[----:B------:R-:W2:Y:S01]  /*3ec0*/  LDC R27, c[0x0][0x370] ;  /* 0x0000dc00ff1b7b82 */ /* 0x000ea20000000800 */
[C---:B-1----:R-:W-:Y:S01]  /*3ed0*/  ISETP.NE.AND P0, PT, R33.reuse, 0x1, PT ;  /* 0x000000012100780c */ /* 0x042fe20003f05270 */
[----:B----4-:R-:W-:Y:S01]  /*3ee0*/  UISETP.NE.U32.AND UP5, UPT, UR4, URZ, UPT ;  /* 0x000000ff0400728c */ /* 0x010fe2000bfa5070 */
[----:B------:R-:W-:Y:S01]  /*3ef0*/  R2UR UR7, R33 ;  /* 0x00000000210772ca */ /* 0x000fe200000e0000 */
[----:B------:R-:W-:Y:S01]  /*3f00*/  UIADD3 UR15, UPT, UPT, UR22, 0xd8, URZ ;  /* 0x000000d8160f7890 */ /* 0x000fe2000fffe0ff */
[----:B------:R-:W-:Y:S01]  /*3f10*/  IMAD.MOV.U32 R33, RZ, RZ, 0x1000 ;  /* 0x00001000ff217424 */ /* 0x000fe200078e00ff */
[----:B------:R-:W-:-:S02]  /*3f20*/  UIADD3 UR17, UPT, UPT, UR22, 0x90, URZ ;  /* 0x0000009016117890 */ /* 0x000fc4000fffe0ff */
[----:B------:R-:W1:Y:S01]  /*3f30*/  LDC R2, c[0x0][0xb0c] ;  /* 0x0002c300ff027b82 */ /* 0x000e620000000800 */
[----:B---3--:R-:W-:Y:S01]  /*3f40*/  R2UR UR14, R24 ;  /* 0x00000000180e72ca */ /* 0x008fe200000e0000 */
[----:B------:R-:W-:Y:S02]  /*3f50*/  UPRMT UR23, UR45, 0x654, UR23 ;  /* 0x000006542d177896 */ /* 0x000fe40008000017 */
[----:B------:R-:W-:Y:S02]  /*3f60*/  UPRMT UR31, UR45, 0x654, UR33 ;  /* 0x000006542d1f7896 */ /* 0x000fe40008000021 */
[----:B------:R-:W-:Y:S02]  /*3f70*/  UPRMT UR30, UR45, 0x654, UR25 ;  /* 0x000006542d1e7896 */ /* 0x000fe40008000019 */
[----:B------:R-:W3:Y:S01]  /*3f80*/  LDC R17, c[0x0][0xb20] ;  /* 0x0002c800ff117b82 */ /* 0x000ee20000000800 */
[----:B------:R-:W-:Y:S01]  /*3f90*/  ISETP.NE.AND P1, PT, R0, 0x1, PT ;  /* 0x000000010000780c */ /* 0x000fe20003f25270 */
[----:B------:R-:W-:-:S02]  /*3fa0*/  UISETP.NE.AND.EX UP4, UPT, UR9, URZ, UPT, UP4 ;  /* 0x000000ff0900728c */ /* 0x000fc4000bf85340 */
[----:B------:R-:W-:Y:S02]  /*3fb0*/  UPRMT UR15, URZ, 0x654, UR15 ;  /* 0x00000654ff0f7896 */ /* 0x000fe4000800000f */
[----:B------:R-:W-:Y:S02]  /*3fc0*/  UPRMT UR45, UR45, 0x654, UR17 ;  /* 0x000006542d2d7896 */ /* 0x000fe40008000011 */
[----:B------:R-:W4:Y:S01]  /*3fd0*/  LDC.64 R38, c[0x0][0x348] ;  /* 0x0000d200ff267b82 */ /* 0x000f220000000a00 */
[----:B------:R-:W-:Y:S01]  /*3fe0*/  UISETP.NE.AND.EX UP5, UPT, UR5, URZ, UPT, UP5 ;  /* 0x000000ff0500728c */ /* 0x000fe2000bfa5350 */
[----:B------:R-:W-:-:S06]  /*3ff0*/  VOTEU.ANY UP3, P0 ;  /* 0x0000000000ff7886 */ /* 0x000fcc0000060100 */
[----:B------:R-:W1:Y:S08]  /*4000*/  LDC.64 R20, c[0x0][0xb10] ;  /* 0x0002c400ff147b82 */ /* 0x000e700000000a00 */
[----:B------:R-:W1:Y:S08]  /*4010*/  LDC.64 R6, c[0x0][0xb18] ;  /* 0x0002c600ff067b82 */ /* 0x000e700000000a00 */
[----:B------:R-:W1:Y:S08]  /*4020*/  LDC.64 R4, c[0x0][0xb28] ;  /* 0x0002ca00ff047b82 */ /* 0x000e700000000a00 */
[----:B------:R-:W1:Y:S08]  /*4030*/  LDC.64 R22, c[0x0][0x990] ;  /* 0x00026400ff167b82 */ /* 0x000e700000000a00 */
[----:B--23--:R-:W1:Y:S02]  /*4040*/  LDC R18, c[0x0][0x374] ;  /* 0x0000dd00ff127b82 */ /* 0x00ce640000000800 */
.L_x_74:
[----:B------:R-:W-:Y:S04]  /*4050*/  SHF.L.U32 R3, R34, 0x1f, RZ ;  /* 0x0000001f22037819 */ /* 0x000fe800000006ff */
[----:B--2---:R-:W2:Y:S02]  /*4060*/  SYNCS.PHASECHK.TRANS64.TRYWAIT P0, [UR22+0xd0], R3 ;  /* 0x0000d003ff0075a7 */ /* 0x004ea40008001116 */
[----:B--2---:R-:W-:Y:S05]  /*4070*/  @!P0 BRA `(.L_x_64) ;  /* 0x0000004800808947 */ /* 0x004fea0003800000 */
.L_x_159:
[----:B------:R-:W3:Y:S01]  /*4080*/  LDS.128 R28, [UR22+0x110] ;  /* 0x00011016ff1c7984 */ /* 0x000ee20008000c00 */
[----:B------:R-:W-:Y:S01]  /*4090*/  ISETP.GE.AND P0, PT, R26, 0x1, PT ;  /* 0x000000011a00780c */ /* 0x000fe20003f06270 */
[----:B------:R-:W-:Y:S01]  /*40a0*/  @!PT LDS RZ, [RZ] ;  /* 0x00000000fffff984 */ /* 0x000fe20000000800 */
[----:B------:R-:W-:Y:S01]  /*40b0*/  @!PT LDS RZ, [RZ] ;  /* 0x00000000fffff984 */ /* 0x000fe20000000800 */
[----:B------:R-:W-:Y:S01]  /*40c0*/  @!PT LDS RZ, [RZ] ;  /* 0x00000000fffff984 */ /* 0x000fe20000000800 */
[----:B------:R-:W-:Y:S01]  /*40d0*/  @!PT LDS RZ, [RZ] ;  /* 0x00000000fffff984 */ /* 0x000fe20000000800 */
[----:B------:R5:W-:Y:S06]  /*40e0*/  MEMBAR.ALL.CTA ;  /* 0x0000000000007992 */ /* 0x000bec0000008000 */
[----:B-----5:R-:W5:Y:S02]  /*40f0*/  FENCE.VIEW.ASYNC.S ;  /* 0x00000000000073c6 */ /* 0x020f640000000000 */
[----:B-----5:R-:W-:Y:S01]  /*4100*/  SYNCS.ARRIVE.TRANS64.RED.A1T0 RZ, [UR15], RZ ;  /* 0x000000ffffff79a7 */ /* 0x020fe2000810040f */
[----:B---3--:R-:W-:Y:S11]  /*4110*/  LOP3.LUT P3, RZ, R30, 0x1, RZ, 0xc0, !PT ;  /* 0x000000011eff7812 */ /* 0x008ff6000786c0ff */
[----:B------:R-:W-:Y:S02]  /*4120*/  @!UPT UIADD3 URZ, UPT, UPT, URZ, URZ, URZ ;  /* 0x000000fffffff290 */ /* 0x000fe4000fffe0ff */
[----:B------:R-:W-:Y:S02]  /*4130*/  @P3 MOV R13, R28 ;  /* 0x0000001c000d3202 */ /* 0x000fe40000000f00 */
[----:B------:R-:W-:Y:S01]  /*4140*/  @P3 LOP3.LUT R8, R29, 0xffff, RZ, 0xc0, !PT ;  /* 0x0000ffff1d083812 */ /* 0x000fe200078ec0ff */
[----:B------:R-:W-:Y:S06]  /*4150*/  @!P0 BRA `(.L_x_65) ;  /* 0x0000000000a48947 */ /* 0x000fec0003800000 */
[----:B-1----:R-:W-:Y:S01]  /*4160*/  IMAD.HI.U32 R42, R18, R7, RZ ;  /* 0x00000007122a7227 */ /* 0x002fe200078e00ff */
[----:B------:R-:W-:Y:S02]  /*4170*/  ISETP.NE.AND P0, PT, R6, 0x1, PT ;  /* 0x000000010600780c */ /* 0x000fe40003f05270 */
[----:B------:R-:W-:Y:S01]  /*4180*/  ISETP.NE.AND P2, PT, R26, 0x1, PT ;  /* 0x000000011a00780c */ /* 0x000fe20003f45270 */
[-C--:B------:R-:W-:Y:S01]  /*4190*/  IMAD.HI.U32 R40, R27, R20.reuse, RZ ;  /* 0x000000141b287227 */ /* 0x080fe200078e00ff */
[----:B------:R-:W-:Y:S02]  /*41a0*/  SHF.R.U32.HI R37, RZ, R17, R42 ;  /* 0x00000011ff257219 */ /* 0x000fe4000001162a */
[----:B------:R-:W-:Y:S01]  /*41b0*/  ISETP.NE.AND P4, PT, R2, 0x1, PT ;  /* 0x000000010200780c */ /* 0x000fe20003f85270 */
[----:B------:R-:W-:Y:S01]  /*41c0*/  IMAD.HI.U32 R46, R8, R7, RZ ;  /* 0x00000007082e7227 */ /* 0x000fe200078e00ff */
[----:B------:R-:W-:Y:S02]  /*41d0*/  SHF.R.U32.HI R40, RZ, R21, R40 ;  /* 0x00000015ff287219 */ /* 0x000fe40000011628 */
[----:B--2---:R-:W-:Y:S01]  /*41e0*/  SEL R3, R18, R37, !P0 ;  /* 0x0000002512037207 */ /* 0x004fe20004000000 */
[----:B------:R-:W-:Y:S01]  /*41f0*/  IMAD.HI.U32 R42, R13, R20, RZ ;  /* 0x000000140d2a7227 */ /* 0x000fe200078e00ff */
[----:B------:R-:W-:Y:S02]  /*4200*/  SEL R11, R27, R40, !P4 ;  /* 0x000000281b0b7207 */ /* 0x000fe40006000000 */
[----:B------:R-:W-:Y:S01]  /*4210*/  SHF.R.U32.HI R37, RZ, R17, R46 ;  /* 0x00000011ff257219 */ /* 0x000fe2000001162e */
[-C--:B------:R-:W-:Y:S01]  /*4220*/  IMAD.HI.U32 R44, R3, R4.reuse, RZ ;  /* 0x00000004032c7227 */ /* 0x080fe200078e00ff */
[----:B------:R-:W-:Y:S02]  /*4230*/  SHF.R.U32.HI R42, RZ, R21, R42 ;  /* 0x00000015ff2a7219 */ /* 0x000fe4000001162a */
[----:B------:R-:W-:Y:S01]  /*4240*/  SEL R9, R8, R37, !P0 ;  /* 0x0000002508097207 */ /* 0x000fe20004000000 */
[-C--:B------:R-:W-:Y:S01]  /*4250*/  IMAD.HI.U32 R40, R11, R4.reuse, RZ ;  /* 0x000000040b287227 */ /* 0x080fe200078e00ff */
[-C--:B------:R-:W-:Y:S03]  /*4260*/  @P2 SHF.R.U32.HI R3, RZ, R5.reuse, R44 ;  /* 0x00000005ff032219 */ /* 0x080fe6000001162c */
[----:B------:R-:W-:Y:S01]  /*4270*/  IMAD.HI.U32 R14, R9, R4, RZ ;  /* 0x00000004090e7227 */ /* 0x000fe200078e00ff */
[----:B------:R-:W-:Y:S03]  /*4280*/  @P2 SHF.R.U32.HI R11, RZ, R5, R40 ;  /* 0x00000005ff0b2219 */ /* 0x000fe60000011628 */
[C---:B------:R-:W-:Y:S01]  /*4290*/  IMAD R10, R26.reuse, R3, RZ ;  /* 0x000000031a0a7224 */ /* 0x040fe200078e02ff */
[----:B------:R-:W-:Y:S01]  /*42a0*/  SEL R3, R13, R42, !P4 ;  /* 0x0000002a0d037207 */ /* 0x000fe20006000000 */
[C---:B------:R-:W-:Y:S01]  /*42b0*/  IMAD R12, R26.reuse, R11, RZ ;  /* 0x0000000b1a0c7224 */ /* 0x040fe200078e02ff */
[-C--:B------:R-:W-:Y:S02]  /*42c0*/  SHF.R.U32.HI R14, RZ, R5.reuse, R14 ;  /* 0x00000005ff0e7219 */ /* 0x080fe4000001160e */
[C---:B------:R-:W-:Y:S02]  /*42d0*/  ISETP.GE.AND P0, PT, R9.reuse, R10, PT ;  /* 0x0000000a0900720c */ /* 0x040fe40003f06270 */
[----:B------:R-:W-:Y:S02]  /*42e0*/  SEL R15, R9, R14, !P2 ;  /* 0x0000000e090f7207 */ /* 0x000fe40005000000 */
[C---:B------:R-:W-:Y:S03]  /*42f0*/  ISETP.GE.OR P0, PT, R3.reuse, R12, P0 ;  /* 0x0000000c0300720c */ /* 0x040fe60000706670 */
[----:B------:R-:W-:Y:S04]  /*4300*/  IMAD.MOV R14, RZ, RZ, -R15 ;  /* 0x000000ffff0e7224 */ /* 0x000fe800078e0a0f */
[----:B------:R-:W-:Y:S06]  /*4310*/  IMAD R14, R26, R14, R9 ;  /* 0x0000000e1a0e7224 */ /* 0x000fec00078e0209 */
[C---:B------:R-:W-:Y:S05]  /*4320*/  @!P0 IMAD.HI.U32 R10, R3.reuse, R4, RZ ;  /* 0x00000004030a8227 */ /* 0x040fea00078e00ff */
[----:B------:R-:W-:Y:S04]  /*4330*/  @!P0 SHF.R.U32.HI R10, RZ, R5, R10 ;  /* 0x00000005ff0a8219 */ /* 0x000fe8000001160a */
[----:B------:R-:W-:Y:S01]  /*4340*/  @!P0 SEL R0, R3, R10, !P2 ;  /* 0x0000000a03008207 */ /* 0x000fe20005000000 */
[----:B------:R-:W-:Y:S03]  /*4350*/  IMAD.MOV R10, RZ, RZ, -R3 ;  /* 0x000000ffff0a7224 */ /* 0x000fe600078e0a03 */
[----:B------:R-:W-:Y:S01]  /*4360*/  @!P0 IADD3 R15, PT, PT, R15, -R0, RZ ;  /* 0x800000000f0f8210 */ /* 0x000fe20007ffe0ff */
[----:B------:R-:W-:Y:S01]  /*4370*/  @!P0 IMAD R0, R11, R14, R0 ;  /* 0x0000000e0b008224 */ /* 0x000fe200078e0200 */
[----:B------:R-:W-:Y:S01]  /*4380*/  IADD3 R11, PT, PT, -R9, RZ, RZ ;  /* 0x000000ff090b7210 */ /* 0x000fe20007ffe1ff */
[----:B------:R-:W-:Y:S02]  /*4390*/  IMAD R13, R2, R10, R13 ;  /* 0x0000000a020d7224 */ /* 0x000fe400078e020d */
[----:B------:R-:W-:Y:S02]  /*43a0*/  @!P0 IMAD R9, R15, R26, R3 ;  /* 0x0000001a0f098224 */ /* 0x000fe400078e0203 */
[----:B------:R-:W-:Y:S02]  /*43b0*/  @!P0 IMAD.MOV.U32 R3, RZ, RZ, R0 ;  /* 0x000000ffff038224 */ /* 0x000fe400078e0000 */
[----:B------:R-:W-:Y:S02]  /*43c0*/  IMAD R8, R6, R11, R8 ;  /* 0x0000000b06087224 */ /* 0x000fe400078e0208 */
[----:B------:R-:W-:Y:S02]  /*43d0*/  IMAD R13, R3, R2, R13 ;  /* 0x00000002030d7224 */ /* 0x000fe400078e020d */
[----:B------:R-:W-:Y:S02]  /*43e0*/  IMAD R8, R9, R6, R8 ;  /* 0x0000000609087224 */ /* 0x000fe400078e0208 */
.L_x_65:
[----:B------:R-:W-:Y:S05]  /*43f0*/  BRA.U UP1, `(.L_x_66) ;  /* 0x0000000101107547 */ /* 0x000fea000b800000 */
[----:B--2---:R-:W-:Y:S04]  /*4400*/  MOV R0, UR6 ;  /* 0x0000000600007c02 */ /* 0x004fe80008000f00 */
[----:B------:R-:W-:Y:S04]  /*4410*/  SHF.L.U32 R3, R0, 0x1f, RZ ;  /* 0x0000001f00037819 */ /* 0x000fe800000006ff */
[----:B------:R-:W2:Y:S02]  /*4420*/  SYNCS.PHASECHK.TRANS64.TRYWAIT P0, [UR22+0xc8], R3 ;  /* 0x0000c803ff0075a7 */ /* 0x000ea40008001116 */
[----:B--2---:R-:W-:Y:S05]  /*4430*/  @!P0 BRA `(.L_x_67) ;  /* 0x0000004400a88947 */ /* 0x004fea0003800000 */
.L_x_66:
[----:B------:R-:W-:Y:S02]  /*4440*/  R2UR UR34, R16 ;  /* 0x00000000102272ca */ /* 0x000fe400000e0000 */
[----:B------:R-:W-:Y:S02]  /*4450*/  ISETP.NE.U32.AND P0, PT, RZ, UR4, PT ;  /* 0x00000004ff007c0c */ /* 0x000fe4000bf05070 */
[----:B------:R-:W-:Y:S02]  /*4460*/  SHF.L.U32 R12, R36, 0x1f, RZ ;  /* 0x0000001f240c7819 */ /* 0x000fe400000006ff */
[----:B------:R-:W-:Y:S07]  /*4470*/  ISETP.NE.AND.EX P0, PT, RZ, UR5, PT, P0 ;  /* 0x00000005ff007c0c */ /* 0x000fee000bf05300 */
[----:B------:R-:W-:Y:S01]  /*4480*/  USHF.L.U32 UR34, UR34, 0x7, URZ ;  /* 0x0000000722227899 */ /* 0x000fe200080006ff */
[----:B------:R-:W-:Y:S11]  /*4490*/  BRA.U !UP5, `(.L_x_68) ;  /* 0x000000010d347547 */ /* 0x000ff6000b800000 */
[----:B------:R-:W-:Y:S01]  /*44a0*/  UPLOP3.LUT UP0, UPT, UPT, UPT, UP4, 0x80, 0x8 ;  /* 0x000000000008789c */ /* 0x000fe20003f0f040 */
[----:B--2---:R-:W-:Y:S02]  /*44b0*/  HFMA2 R0, -RZ, RZ, 0, 5.9604644775390625e-08 ;  /* 0x00000001ff007431 */ /* 0x004fe400000001ff */
[----:B------:R-:W-:Y:S03]  /*44c0*/  IMAD.MOV.U32 R63, RZ, RZ, 0x1 ;  /* 0x00000001ff3f7424 */ /* 0x000fe600078e00ff */
[----:B------:R-:W-:Y:S05]  /*44d0*/  PLOP3.LUT P2, PT, PT, PT, UP0, 0x80, 0x8 ;  /* 0x000000000008781c */ /* 0x000fea0003f4f008 */
[----:B------:R-:W2:Y:S01]  /*44e0*/  @UP0 LDCU.64 UR10, c[0x0][0x888] ;  /* 0x00011100ff0a07ac */ /* 0x000ea20008000a00 */
[----:B------:R-:W-:Y:S07]  /*44f0*/  @UP0 UIMAD UR8, UR57, UR4, URZ ;  /* 0x00000004390802a4 */ /* 0x000fee000f8e02ff */
[----:B------:R-:W-:Y:S01]  /*4500*/  @!P2 PRMT R63, R0, 0x7610, R63 ;  /* 0x00007610003fa816 */ /* 0x000fe2000000003f */
[----:B--2---:R-:W-:Y:S03]  /*4510*/  @UP0 UIMAD.WIDE UR10, UR8, 0x4, UR10 ;  /* 0x00000004080a08a5 */ /* 0x004fe6000f8e020a */
[----:B------:R-:W2:Y:S03]  /*4520*/  @!UP0 LDCU UR8, c[0x0][0x880] ;  /* 0x00011000ff0887ac */ /* 0x000ea60008000800 */
[----:B------:R-:W-:Y:S01]  /*4530*/  IMAD.U32 R10, RZ, RZ, UR10 ;  /* 0x0000000aff0a7e24 */ /* 0x000fe2000f8e00ff */
[----:B------:R-:W-:Y:S05]  /*4540*/  MOV R11, UR11 ;  /* 0x0000000b000b7c02 */ /* 0x000fea0008000f00 */
[----:B------:R3:W5:Y:S02]  /*4550*/  @P2 LDG.E R35, desc[UR48][R10.64] ;  /* 0x000000300a232981 */ /* 0x000764000c1e1900 */
[----:B--23--:R-:W-:Y:S07]  /*4560*/  @!P2 IMAD.U32 R35, RZ, RZ, UR8 ;  /* 0x00000008ff23ae24 */ /* 0x00cfee000f8e00ff */
.L_x_68:
[----:B-----5:R-:W-:Y:S01]  /*4570*/  @!P0 FSETP.EQ.AND P4, PT, R35, RZ, PT ;  /* 0x000000ff2300820b */ /* 0x020fe20003f82000 */
[----:B------:R-:W-:Y:S01]  /*4580*/  @!UPT UIADD3 URZ, UPT, UPT, URZ, URZ, URZ ;  /* 0x000000fffffff290 */ /* 0x000fe2000fffe0ff */
[----:B------:R-:W-:Y:S11]  /*4590*/  @!P0 BRA `(.L_x_69) ;  /* 0x0000000000148947 */ /* 0x000ff60003800000 */
[----:B------:R-:W-:Y:S02]  /*45a0*/  LOP3.LUT P0, RZ, R63, 0xff, RZ, 0xc0, !PT ;  /* 0x000000ff3fff7812 */ /* 0x000fe4000780c0ff */
[----:B------:R-:W-:Y:S04]  /*45b0*/  PLOP3.LUT P4, PT, PT, PT, UP0, 0x80, 0x8 ;  /* 0x000000000008781c */ /* 0x000fe80003f8f008 */
[----:B------:R-:W-:Y:S07]  /*45c0*/  PLOP3.LUT P4, PT, P4, PT, PT, 0x8, 0x80 ;  /* 0x000000000080781c */ /* 0x000fee000278e170 */
[----:B------:R-:W-:Y:S11]  /*45d0*/  @P0 FSETP.EQ.AND P4, PT, R35, RZ, PT ;  /* 0x000000ff2300020b */ /* 0x000ff60003f82000 */
[----:B------:R-:W-:Y:S02]  /*45e0*/  @!UPT UIADD3 URZ, UPT, UPT, URZ, URZ, URZ ;  /* 0x000000fffffff290 */ /* 0x000fe4000fffe0ff */
.L_x_69:
[----:B------:R-:W-:Y:S01]  /*45f0*/  ISETP.NE.AND P0, PT, R24, 0x1, PT ;  /* 0x000000011800780c */ /* 0x000fe20003f05270 */
[----:B------:R-:W3:Y:S01]  /*4600*/  SYNCS.PHASECHK.TRANS64.TRYWAIT P2, [UR22+0xa0], R12 ;  /* 0x0000a00cff0075a7 */ /* 0x000ee20008041116 */
[----:B------:R-:W-:Y:S04]  /*4610*/  IMAD.SHL.U32 R10, R19, 0x40, RZ ;  /* 0x00000040130a7824 */ /* 0x000fe800078e00ff */
[C---:B------:R-:W-:Y:S01]  /*4620*/  IMAD.HI.U32 R9, R10.reuse, R25, RZ ;  /* 0x000000190a097227 */ /* 0x040fe200078e00ff */
[C---:B------:R-:W-:Y:S04]  /*4630*/  R2UR UR35, R10.reuse ;  /* 0x000000000a2372ca */ /* 0x040fe800000e0000 */
[----:B------:R-:W-:Y:S04]  /*4640*/  SHF.R.U32.HI R9, RZ, R32, R9 ;  /* 0x00000020ff097219 */ /* 0x000fe80000011609 */
[----:B------:R-:W-:Y:S02]  /*4650*/  SEL R9, R10, R9, !P0 ;  /* 0x000000090a097207 */ /* 0x000fe40004000000 */
[----:B------:R-:W-:Y:S02]  /*4660*/  ELECT P0, URZ, PT ;  /* 0x0000000000ff782f */ /* 0x000fe40003800000 */
[C---:B------:R-:W-:Y:S01]  /*4670*/  R2UR UR8, R9.reuse ;  /* 0x00000000090872ca */ /* 0x040fe200000e0000 */
[C---:B-12---:R-:W-:Y:S01]  /*4680*/  IMAD.HI.U32 R0, R9.reuse, R22, RZ ;  /* 0x0000001609007227 */ /* 0x046fe200078e00ff */
[----:B------:R-:W-:Y:S02]  /*4690*/  PLOP3.LUT P4, PT, P4, P0, PT, 0xf2, 0x2f ;  /* 0x00000000002f781c */ /* 0x000fe40002781e72 */
[----:B------:R-:W-:Y:S01]  /*46a0*/  R2UR UR36, R9 ;  /* 0x00000000092472ca */ /* 0x000fe200000e0000 */
[----:B------:R-:W-:Y:S01]  /*46b0*/  IMAD.MOV R3, RZ, RZ, -R9 ;  /* 0x000000ffff037224 */ /* 0x000fe200078e0a09 */
[----:B------:R-:W-:Y:S04]  /*46c0*/  SHF.R.U32.HI R0, RZ, R23, R0 ;  /* 0x00000017ff007219 */ /* 0x000fe80000011600 */
[----:B------:R-:W-:Y:S02]  /*46d0*/  R2UR UR37, R0 ;  /* 0x00000000002572ca */ /* 0x000fe400000e0000 */
[----:B------:R-:W-:Y:S03]  /*46e0*/  R2UR UR9, R3 ;  /* 0x00000000030972ca */ /* 0x000fe600000e0000 */
[----:B----4-:R-:W-:Y:S08]  /*46f0*/  @!P4 IADD3 R9, P0, PT, R38, 0x580, RZ ;  /* 0x000005802609c810 */ /* 0x010ff00007f1e0ff */
[----:B------:R-:W-:Y:S02]  /*4700*/  USEL UR37, UR8, UR37, !UP3 ;  /* 0x0000002508257287 */ /* 0x000fe4000d800000 */
[----:B------:R-:W-:Y:S04]  /*4710*/  UIMAD UR35, UR14, UR9, UR35 ;  /* 0x000000090e2372a4 */ /* 0x000fe8000f8e0223 */
[----:B------:R-:W-:Y:S05]  /*4720*/  IMAD R0, RZ, RZ, -UR37 ;  /* 0x80000025ff007e24 */ /* 0x000fea000f8e02ff */
[----:B------:R-:W-:Y:S01]  /*4730*/  R2UR UR8, R0 ;  /* 0x00000000000872ca */ /* 0x000fe200000e0000 */
[----:B------:R-:W-:Y:S11]  /*4740*/  @!P4 IMAD.X R0, RZ, RZ, R39, P0 ;  /* 0x000000ffff00c224 */ /* 0x000ff600000e0627 */
[----:B------:R-:W-:Y:S01]  /*4750*/  @!UPT UIADD3 URZ, UPT, UPT, URZ, URZ, URZ ;  /* 0x000000fffffff290 */ /* 0x000fe2000fffe0ff */
[----:B------:R-:W-:Y:S01]  /*4760*/  UIMAD UR36, UR7, UR8, UR36 ;  /* 0x00000008072472a4 */ /* 0x000fe2000f8e0224 */
[----:B---3--:R-:W-:Y:S11]  /*4770*/  @!P2 BRA `(.L_x_70) ;  /* 0x0000004000f0a947 */ /* 0x008ff60003800000 */
.L_x_162:
[----:B------:R-:W-:Y:S01]  /*4780*/  @!P4 R2UR UR8, R9 ;  /* 0x000000000908c2ca */ /* 0x000fe200000e0000 */
[----:B------:R-:W-:Y:S01]  /*4790*/  VOTEU.ALL UP2, P4 ;  /* 0x0000000000ff7886 */ /* 0x000fe20002040000 */
[----:B------:R-:W-:Y:S01]  /*47a0*/  @!P4 R2UR UR9, R0 ;  /* 0x000000000009c2ca */ /* 0x000fe200000e0000 */
[----:B------:R-:W-:Y:S01]  /*47b0*/  VOTEU.ALL UP1, P4 ;  /* 0x0000000000ff7886 */ /* 0x000fe20002020000 */
[----:B------:R-:W-:Y:S01]  /*47c0*/  @!P4 IMAD.MOV.U32 R0, RZ, RZ, 0x1000 ;  /* 0x00001000ff00c424 */ /* 0x000fe200078e00ff */
[----:B------:R-:W-:Y:S01]  /*47d0*/  @!P4 IADD3 R9, P0, PT, R38, 0x580, RZ ;  /* 0x000005802609c810 */ /* 0x000fe20007f1e0ff */
[----:B------:R-:W-:Y:S07]  /*47e0*/  @!UP2 UIADD3 UR32, UPT, UPT, UR22, 0x200, URZ ;  /* 0x000002001620a890 */ /* 0x000fee000fffe0ff */
[----:B------:R-:W-:Y:S02]  /*47f0*/  IMAD.U32 R10, RZ, RZ, UR8 ;  /* 0x00000008ff0a7e24 */ /* 0x000fe4000f8e00ff */
[----:B------:R-:W-:Y:S01]  /*4800*/  IMAD.U32 R11, RZ, RZ, UR9 ;  /* 0x00000009ff0b7e24 */ /* 0x000fe2000f8e00ff */
[----:B------:R-:W-:Y:S02]  /*4810*/  @!UP2 UPRMT UR9, URZ, 0x40, URZ ;  /* 0x00000040ff09a896 */ /* 0x000fe400080000ff */
[----:B------:R-:W-:Y:S02]  /*4820*/  @!P4 R2UR UR10, R10 ;  /* 0x000000000a0ac2ca */ /* 0x000fe400000e0000 */
[----:B------:R-:W-:Y:S01]  /*4830*/  @!P4 R2UR UR11, R11 ;  /* 0x000000000b0bc2ca */ /* 0x000fe200000e0000 */
[----:B------:R-:W-:Y:S11]  /*4840*/  @!UP2 UPRMT UR8, UR9, 0x5410, URZ ;  /* 0x000054100908a896 */ /* 0x000ff600080000ff */
[----:B------:R-:W-:Y:S01]  /*4850*/  @!UPT UIADD3 URZ, UPT, UPT, URZ, URZ, URZ ;  /* 0x000000fffffff290 */ /* 0x000fe2000fffe0ff */
[----:B------:R2:W-:Y:S01]  /*4860*/  @!UP1 UTMALDG.4D.IM2COL [UR32], [UR10], UR8 ;  /* 0x000000200a0093b4 */ /* 0x0005e20008058008 */
[----:B------:R3:W-:Y:S01]  /*4870*/  @!P4 SYNCS.ARRIVE.TRANS64.RED.A0TR RZ, [UR22+0x80], R0 ;  /* 0x00008000ffffc9a7 */ /* 0x0007e20008300416 */
[----:B------:R-:W-:Y:S01]  /*4880*/  SYNCS.ARRIVE.TRANS64.RED.A1T0 RZ, [UR31], RZ ;  /* 0x000000ffffff79a7 */ /* 0x000fe2000810041f */
[----:B---3--:R-:W-:Y:S01]  /*4890*/  @!P4 IMAD.X R0, RZ, RZ, R39, P0 ;  /* 0x000000ffff00c224 */ /* 0x008fe200000e0627 */
[----:B------:R-:W3:Y:S02]  /*48a0*/  SYNCS.PHASECHK.TRANS64.TRYWAIT P2, [UR22+0xa8], R12 ;  /* 0x0000a80cff0075a7 */ /* 0x000ee40008041116 */
[----:B--23--:R-:W-:Y:S05]  /*48b0*/  @!P2 BRA `(.L_x_71) ;  /* 0x0000004000b8a947 */ /* 0x00cfea0003800000 */
.L_x_164:
[----:B------:R-:W-:Y:S01]  /*48c0*/  @!P4 R2UR UR8, R0 ;  /* 0x000000000008c2ca */ /* 0x000fe200000e0000 */
[----:B------:R-:W-:Y:S01]  /*48d0*/  VOTEU.ALL UP2, P4 ;  /* 0x0000000000ff7886 */ /* 0x000fe20002040000 */
[----:B------:R-:W-:Y:S01]  /*48e0*/  @!P4 R2UR UR9, R9 ;  /* 0x000000000909c2ca */ /* 0x000fe200000e0000 */
[----:B------:R-:W-:Y:S01]  /*48f0*/  VOTEU.ALL UP1, P4 ;  /* 0x0000000000ff7886 */ /* 0x000fe20002020000 */
[----:B------:R-:W-:Y:S01]  /*4900*/  @!P4 IMAD.MOV.U32 R0, RZ, RZ, 0x1000 ;  /* 0x00001000ff00c424 */ /* 0x000fe200078e00ff */
[----:B------:R-:W-:Y:S01]  /*4910*/  UMOV UR27, UR35 ;  /* 0x00000023001b7c82 */ /* 0x000fe20008000000 */
[----:B------:R-:W-:Y:S01]  /*4920*/  @!UP2 UIADD3 UR26, UPT, UPT, UR34, 0x20, URZ ;  /* 0x00000020221aa890 */ /* 0x000fe2000fffe0ff */
[----:B------:R-:W-:Y:S01]  /*4930*/  @!P4 IADD3 R19, P0, PT, R38, 0x580, RZ ;  /* 0x000005802613c810 */ /* 0x000fe20007f1e0ff */
[----:B------:R-:W-:Y:S01]  /*4940*/  @!UP2 UIADD3 UR24, UPT, UPT, UR22, 0x1200, URZ ;  /* 0x000012001618a890 */ /* 0x000fe2000fffe0ff */
[----:B------:R-:W-:Y:S01]  /*4950*/  UMOV UR28, UR36 ;  /* 0x00000024001c7c82 */ /* 0x000fe20008000000 */
[----:B------:R-:W-:Y:S02]  /*4960*/  UMOV UR29, UR37 ;  /* 0x00000025001d7c82 */ /* 0x000fe40008000000 */
[----:B------:R-:W-:Y:S02]  /*4970*/  @!P4 IMAD.X R16, RZ, RZ, R39, P0 ;  /* 0x000000ffff10c224 */ /* 0x000fe400000e0627 */
        /* <DEDUP_REMOVED lines=10> */
[----:B------:R-:W3:Y:S02]  /*4a20*/  SYNCS.PHASECHK.TRANS64.TRYWAIT P2, [UR22+0xb0], R12 ;  /* 0x0000b00cff0075a7 */ /* 0x000ee40008041116 */
[----:B--23--:R-:W-:Y:S05]  /*4a30*/  @!P2 BRA `(.L_x_72) ;  /* 0x000000400070a947 */ /* 0x00cfea0003800000 */
.L_x_166:
[----:B------:R-:W2:Y:S01]  /*4a40*/  LDC.64 R14, c[0x0][0xb10] ;  /* 0x0002c400ff0e7b82 */ /* 0x000ea20000000a00 */
[----:B------:R-:W-:Y:S01]  /*4a50*/  @!P4 R2UR UR8, R16 ;  /* 0x000000001008c2ca */ /* 0x000fe200000e0000 */
[----:B------:R-:W-:Y:S01]  /*4a60*/  VOTEU.ALL UP2, P4 ;  /* 0x0000000000ff7886 */ /* 0x000fe20002040000 */
[----:B------:R-:W-:Y:S01]  /*4a70*/  @!P4 R2UR UR9, R19 ;  /* 0x000000001309c2ca */ /* 0x000fe200000e0000 */
[----:B------:R-:W-:Y:S01]  /*4a80*/  VOTEU.ALL UP1, P4 ;  /* 0x0000000000ff7886 */ /* 0x000fe20002020000 */
[----:B------:R-:W-:Y:S03]  /*4a90*/  @!P4 IMAD.MOV.U32 R16, RZ, RZ, 0x1000 ;  /* 0x00001000ff10c424 */ /* 0x000fe600078e00ff */
[----:B------:R-:W3:Y:S01]  /*4aa0*/  LDC.64 R10, c[0x0][0xb18] ;  /* 0x0002c600ff0a7b82 */ /* 0x000ee20000000a00 */
[----:B------:R-:W-:Y:S01]  /*4ab0*/  @!UP2 UIADD3 UR18, UPT, UPT, UR34, 0x40, URZ ;  /* 0x000000402212a890 */ /* 0x000fe2000fffe0ff */
[----:B------:R-:W-:Y:S01]  /*4ac0*/  @P3 SHF.R.U32.HI R28, RZ, 0x10, R29 ;  /* 0x00000010ff1c3819 */ /* 0x000fe2000001161d */
[----:B------:R-:W-:Y:S01]  /*4ad0*/  @!UP2 UIADD3 UR16, UPT, UPT, UR22, 0x2200, URZ ;  /* 0x000022001610a890 */ /* 0x000fe2000fffe0ff */
[----:B------:R-:W-:Y:S04]  /*4ae0*/  UMOV UR19, UR35 ;  /* 0x0000002300137c82 */ /* 0x000fe80008000000 */
[----:B------:R-:W4:Y:S01]  /*4af0*/  @!P1 LDC R0, c[0x0][0xb20] ;  /* 0x0002c800ff009b82 */ /* 0x000f220000000800 */
[----:B------:R-:W-:Y:S01]  /*4b00*/  UMOV UR20, UR36 ;  /* 0x0000002400147c82 */ /* 0x000fe20008000000 */
[----:B------:R-:W-:Y:S01]  /*4b10*/  IMAD.U32 R41, RZ, RZ, UR8 ;  /* 0x00000008ff297e24 */ /* 0x000fe2000f8e00ff */
[----:B------:R-:W-:Y:S05]  /*4b20*/  UMOV UR21, UR37 ;  /* 0x0000002500157c82 */ /* 0x000fea0008000000 */
[----:B-1----:R-:W1:Y:S01]  /*4b30*/  @!P1 LDC R3, c[0x0][0xb0c] ;  /* 0x0002c300ff039b82 */ /* 0x002e620000000800 */
[----:B------:R-:W-:Y:S01]  /*4b40*/  IMAD.U32 R40, RZ, RZ, UR9 ;  /* 0x00000009ff287e24 */ /* 0x000fe2000f8e00ff */
[----:B------:R-:W-:Y:S01]  /*4b50*/  @!UP2 UPRMT UR9, URZ, 0x40, URZ ;  /* 0x00000040ff09a896 */ /* 0x000fe200080000ff */
[----:B------:R-:W-:Y:S02]  /*4b60*/  @!P4 R2UR UR11, R41 ;  /* 0x00000000290bc2ca */ /* 0x000fe400000e0000 */
[----:B------:R-:W-:Y:S01]  /*4b70*/  @P3 R2UR UR57, R28 ;  /* 0x000000001c3932ca */ /* 0x000fe200000e0000 */
[----:B------:R-:W-:Y:S01]  /*4b80*/  @!UP2 UPRMT UR8, UR9, 0x5410, URZ ;  /* 0x000054100908a896 */ /* 0x000fe200080000ff */
[----:B------:R-:W-:Y:S11]  /*4b90*/  @!P4 R2UR UR10, R40 ;  /* 0x00000000280ac2ca */ /* 0x000ff600000e0000 */
[----:B------:R-:W-:Y:S02]  /*4ba0*/  @!UPT UIADD3 URZ, UPT, UPT, URZ, URZ, URZ ;  /* 0x000000fffffff290 */ /* 0x000fe4000fffe0ff */
[----:B------:R1:W-:Y:S01]  /*4bb0*/  @!UP1 UTMALDG.4D.IM2COL [UR16], [UR10], UR8 ;  /* 0x000000100a0093b4 */ /* 0x0003e20008058008 */
[----:B------:R1:W-:Y:S02]  /*4bc0*/  @!P4 SYNCS.ARRIVE.TRANS64.RED.A0TR RZ, [UR22+0x90], R16 ;  /* 0x00009010ffffc9a7 */ /* 0x0003e40008300416 */
[----:B-1----:R-:W-:Y:S01]  /*4bd0*/  @!P1 ISETP.NE.AND P2, PT, R3, 0x1, PT ;  /* 0x000000010300980c */ /* 0x002fe20003f45270 */
[C---:B--2---:R-:W-:Y:S01]  /*4be0*/  @!P1 IMAD.HI.U32 R14, R13.reuse, R14, RZ ;  /* 0x0000000e0d0e9227 */ /* 0x044fe200078e00ff */
[----:B---3--:R-:W-:Y:S03]  /*4bf0*/  @!P1 ISETP.NE.AND P0, PT, R10, 0x1, PT ;  /* 0x000000010a00980c */ /* 0x008fe60003f05270 */
[C---:B------:R-:W-:Y:S01]  /*4c00*/  @!P1 IMAD.HI.U32 R11, R8.reuse, R11, RZ ;  /* 0x0000000b080b9227 */ /* 0x040fe200078e00ff */
[----:B------:R-:W-:Y:S04]  /*4c10*/  @!P1 SHF.R.U32.HI R14, RZ, R15, R14 ;  /* 0x0000000fff0e9219 */ /* 0x000fe8000001160e */
[----:B----4-:R-:W-:Y:S02]  /*4c20*/  @!P1 SHF.R.U32.HI R9, RZ, R0, R11 ;  /* 0x00000000ff099219 */ /* 0x010fe4000001160b */
[----:B------:R-:W-:Y:S01]  /*4c30*/  @!P1 SEL R14, R13, R14, !P2 ;  /* 0x0000000e0d0e9207 */ /* 0x000fe20005000000 */
[----:B------:R-:W-:Y:S01]  /*4c40*/  SYNCS.ARRIVE.TRANS64.RED.A1T0 RZ, [UR45], RZ ;  /* 0x000000ffffff79a7 */ /* 0x000fe2000810042d */
[----:B------:R-:W-:Y:S05]  /*4c50*/  @!P1 SEL R9, R8, R9, !P0 ;  /* 0x0000000908099207 */ /* 0x000fea0004000000 */
[----:B------:R-:W-:Y:S01]  /*4c60*/  @!P1 IMAD.IADD R0, R9, 0x1, -R14 ;  /* 0x0000000109009824 */ /* 0x000fe200078e0a0e */
[----:B------:R-:W1:Y:S01]  /*4c70*/  SYNCS.PHASECHK.TRANS64.TRYWAIT P5, [UR22+0xb8], R12 ;  /* 0x0000b80cff0075a7 */ /* 0x000e6200080a1116 */
[----:B------:R-:W-:Y:S02]  /*4c80*/  @!P1 IMAD.IADD R9, R14, 0x1, -R9 ;  /* 0x000000010e099824 */ /* 0x000fe400078e0a09 */
[----:B------:R-:W-:Y:S02]  /*4c90*/  @!P1 IMAD R13, R0, R3, R13 ;  /* 0x00000003000d9224 */ /* 0x000fe400078e020d */
[----:B------:R-:W-:Y:S01]  /*4ca0*/  @!P1 IMAD R8, R9, R10, R8 ;  /* 0x0000000a09089224 */ /* 0x000fe200078e0208 */
[----:B-1----:R-:W-:Y:S06]  /*4cb0*/  @!P5 BRA `(.L_x_73) ;  /* 0x0000003c00e8d947 */ /* 0x002fec0003800000 */
.L_x_168:
[----:B-1----:R-:W-:Y:S01]  /*4cc0*/  @!P4 IADD3 R3, P0, PT, R38, 0x580, RZ ;  /* 0x000005802603c810 */ /* 0x002fe20007f1e0ff */
[----:B------:R-:W-:Y:S01]  /*4cd0*/  VOTEU.ALL UP2, P4 ;  /* 0x0000000000ff7886 */ /* 0x000fe20002040000 */
[----:B------:R-:W-:Y:S01]  /*4ce0*/  VOTEU.ALL UP1, P4 ;  /* 0x0000000000ff7886 */ /* 0x000fe20002020000 */
[----:B------:R-:W-:Y:S01]  /*4cf0*/  UMOV UR11, UR35 ;  /* 0x00000023000b7c82 */ /* 0x000fe20008000000 */
[----:B------:R-:W-:Y:S01]  /*4d00*/  @!P4 R2UR UR9, R3 ;  /* 0x000000000309c2ca */ /* 0x000fe200000e0000 */
[----:B------:R-:W-:Y:S01]  /*4d10*/  @!P4 IMAD.X R0, RZ, RZ, R39, P0 ;  /* 0x000000ffff00c224 */ /* 0x000fe200000e0627 */
[----:B------:R-:W-:Y:S01]  /*4d20*/  @!UP2 UPRMT UR16, URZ, 0x40, URZ ;  /* 0x00000040ff10a896 */ /* 0x000fe200080000ff */
[----:B------:R-:W-:Y:S01]  /*4d30*/  LOP3.LUT R36, R36, 0x1, RZ, 0x3c, !PT ;  /* 0x0000000124247812 */ /* 0x000fe200078e3cff */
[----:B------:R-:W-:Y:S01]  /*4d40*/  @!UP2 UIADD3 UR10, UPT, UPT, UR34, 0x60, URZ ;  /* 0x00000060220aa890 */ /* 0x000fe2000fffe0ff */
[----:B------:R-:W-:Y:S01]  /*4d50*/  LOP3.LUT R34, R34, 0x1, RZ, 0x3c, !PT ;  /* 0x0000000122227812 */ /* 0x000fe200078e3cff */
[----:B------:R-:W-:Y:S01]  /*4d60*/  @!UP2 UPRMT UR20, UR16, 0x5410, URZ ;  /* 0x000054101014a896 */ /* 0x000fe200080000ff */
[----:B------:R-:W-:Y:S01]  /*4d70*/  @!P4 R2UR UR8, R0 ;  /* 0x000000000008c2ca */ /* 0x000fe200000e0000 */
[----:B------:R-:W-:Y:S01]  /*4d80*/  UMOV UR12, UR36 ;  /* 0x00000024000c7c82 */ /* 0x000fe20008000000 */
[----:B------:R-:W-:Y:S01]  /*4d90*/  UMOV UR13, UR37 ;  /* 0x00000025000d7c82 */ /* 0x000fe20008000000 */
[----:B------:R-:W-:Y:S02]  /*4da0*/  IMAD.IADD R16, R8, 0x1, R62 ;  /* 0x0000000108107824 */ /* 0x000fe400078e023e */
[----:B------:R-:W-:Y:S02]  /*4db0*/  IMAD.IADD R19, R13, 0x1, R64 ;  /* 0x000000010d137824 */ /* 0x000fe400078e0240 */
[----:B------:R-:W-:Y:S01]  /*4dc0*/  IMAD.U32 R10, RZ, RZ, UR9 ;  /* 0x00000009ff0a7e24 */ /* 0x000fe2000f8e00ff */
[----:B------:R-:W-:Y:S04]  /*4dd0*/  @!UP2 UIADD3 UR9, UPT, UPT, UR22, 0x98, URZ ;  /* 0x000000981609a890 */ /* 0x000fe8000fffe0ff */
[----:B------:R-:W-:Y:S01]  /*4de0*/  @!P4 R2UR UR18, R10 ;  /* 0x000000000a12c2ca */ /* 0x000fe200000e0000 */
[----:B------:R-:W-:Y:S01]  /*4df0*/  IMAD.U32 R11, RZ, RZ, UR8 ;  /* 0x00000008ff0b7e24 */ /* 0x000fe2000f8e00ff */
[----:B------:R-:W-:Y:S04]  /*4e00*/  @!UP2 UIADD3 UR8, UPT, UPT, UR22, 0x3200, URZ ;  /* 0x000032001608a890 */ /* 0x000fe8000fffe0ff */
[----:B------:R-:W-:Y:S11]  /*4e10*/  @!P4 R2UR UR19, R11 ;  /* 0x000000000b13c2ca */ /* 0x000ff600000e0000 */
[----:B------:R-:W-:Y:S02]  /*4e20*/  @!UPT UIADD3 URZ, UPT, UPT, URZ, URZ, URZ ;  /* 0x000000fffffff290 */ /* 0x000fe4000fffe0ff */
[----:B------:R2:W-:Y:S01]  /*4e30*/  @!UP1 UTMALDG.4D.IM2COL [UR8], [UR18], UR20 ;  /* 0x00000008120093b4 */ /* 0x0005e20008058014 */
[----:B------:R2:W-:Y:S01]  /*4e40*/  @!P4 SYNCS.ARRIVE.TRANS64.RED.A0TR RZ, [UR22+0x98], R33 ;  /* 0x00009821ffffc9a7 */ /* 0x0005e20008300416 */
[----:B------:R-:W-:Y:S01]  /*4e50*/  UPLOP3.LUT UP1, UPT, UPT, UPT, UPT, 0x80, 0x8 ;  /* 0x000000000008789c */ /* 0x000fe20003f2f070 */
[----:B------:R-:W-:Y:S01]  /*4e60*/  SYNCS.ARRIVE.TRANS64.RED.A1T0 RZ, [UR23], RZ ;  /* 0x000000ffffff79a7 */ /* 0x000fe20008100417 */
[----:B------:R-:W-:Y:S09]  /*4e70*/  @P3 BRA `(.L_x_74) ;  /* 0xfffffff000743947 */ /* 0x000ff2000383ffff */
[----:B------:R-:W-:-:S04]  /*4e80*/  SHF.L.U32 R3, R36, 0x1f, RZ ;  /* 0x0000001f24037819 */ /* 0x000fc800000006ff */
[----:B------:R-:W1:Y:S02]  /*4e90*/  SYNCS.PHASECHK.TRANS64.TRYWAIT P0, [UR22+0xa0], R3 ;  /* 0x0000a003ff0075a7 */ /* 0x000e640008001116 */
[----:B-1----:R-:W-:Y:S05]  /*4ea0*/  @!P0 BRA `(.L_x_75) ;  /* 0x0000003c00848947 */ /* 0x002fea0003800000 */
.L_x_170:
[----:B------:R-:W3:Y:S02]  /*4eb0*/  SYNCS.PHASECHK.TRANS64.TRYWAIT P0, [UR22+0xa8], R3 ;  /* 0x0000a803ff0075a7 */ /* 0x000ee40008001116 */
[----:B---3--:R-:W-:Y:S05]  /*4ec0*/  @!P0 BRA `(.L_x_76) ;  /* 0x0000003c00948947 */ /* 0x008fea0003800000 */
.L_x_172:
[----:B------:R-:W3:Y:S02]  /*4ed0*/  SYNCS.PHASECHK.TRANS64.TRYWAIT P0, [UR22+0xb0], R3 ;  /* 0x0000b003ff0075a7 */ /* 0x000ee40008001116 */
[----:B---3--:R-:W-:Y:S05]  /*4ee0*/  @!P0 BRA `(.L_x_77) ;  /* 0x0000003c00a48947 */ /* 0x008fea0003800000 */
.L_x_174:
[----:B-1----:R-:W-:-:S07]  /*4ef0*/  MOV R0, UR22 ;  /* 0x0000001600007c02 */ /* 0x002fce0008000f00 */
.L_x_78:
[----:B-1----:R-:W-:-:S04]  /*4f00*/  SHF.L.U32 R3, R36, 0x1f, RZ ;  /* 0x0000001f24037819 */ /* 0x002fc800000006ff */
[----:B------:R1:W3:Y:S03]  /*4f10*/  SYNCS.PHASECHK.TRANS64.TRYWAIT P0, [R0+URZ+0xb8], R3 ;  /* 0x0000b803000075a7 */ /* 0x0002e600080011ff */
[----:B---3--:R-:W-:Y:S05]  /*4f20*/  @!P0 NANOSLEEP.SYNCS 0x989680 ;  /* 0x009896800000895d */ /* 0x008fea0003900000 */
[----:B------:R-:W3:Y:S02]  /*4f30*/  @!P0 SYNCS.PHASECHK.TRANS64 P0, [R0+URZ+0xb8], R3 ;  /* 0x0000b803000085a7 */ /* 0x000ee400080010ff */
[----:B--23--:R-:W-:Y:S05]  /*4f40*/  @P0 EXIT ;  /* 0x000000000000094d */ /* 0x00cfea0003800000 */
[----:B------:R-:W-:Y:S05]  /*4f50*/  BRA `(.L_x_78) ;  /* 0xfffffffc00e87947 */ /* 0x000fea000383ffff */
.L_x_63:
[----:B------:R-:W-:-:S06]  /*4f60*/  UISETP.GE.AND UP1, UPT, UR8, 0x4, UPT ;  /* 0x000000040800788c */ /* 0x000fcc000bf26270 */
[----:B------:R-:W-:-:S13]  /*4f70*/  PLOP3.LUT P0, PT, PT, PT, UP1, 0x80, 0x8 ;  /* 0x000000000008781c */ /* 0x000fda0003f0f018 */
[----:B------:R-:W-:Y:S05]  /*4f80*/  @!P0 EXIT ;  /* 0x000000000000894d */ /* 0x000fea0003800000 */
[----:B------:R-:W-:Y:S01]  /*4f90*/  BAR.SYNC.DEFER_BLOCKING 0x6, 0xa0 ;  /* 0x0182800000007b1d */ /* 0x000fe20000010000 */
[C---:B------:R-:W-:Y:S01]  /*4fa0*/  IMAD.SHL.U32 R4, R72.reuse, 0x20, RZ ;  /* 0x0000002048047824 */ /* 0x040fe200078e00ff */
[----:B------:R-:W-:Y:S01]  /*4fb0*/  SHF.R.U32.HI R5, RZ, 0x1, R72 ;  /* 0x00000001ff057819 */ /* 0x000fe20000011648 */
[C---:B------:R-:W-:Y:S01]  /*4fc0*/  IMAD.SHL.U32 R0, R72.reuse, 0x4, RZ ;  /* 0x0000000448007824 */ /* 0x040fe200078e00ff */
[C---:B------:R-:W-:Y:S01]  /*4fd0*/  LOP3.LUT P0, RZ, R72.reuse, 0x4, RZ, 0xc0, !PT ;  /* 0x0000000448ff7812 */ /* 0x040fe2000780c0ff */
[----:B------:R-:W-:Y:S01]  /*4fe0*/  IMAD.SHL.U32 R71, R72, 0x10, RZ ;  /* 0x0000001048477824 */ /* 0x000fe200078e00ff */
[----:B------:R-:W-:Y:S01]  /*4ff0*/  UMOV UR50, 0x400 ;  /* 0x0000040000327882 */ /* 0x000fe20000000000 */
[----:B------:R-:W-:Y:S01]  /*5000*/  LOP3.LUT R3, R4, 0xc0, RZ, 0xc0, !PT ;  /* 0x000000c004037812 */ /* 0x000fe200078ec0ff */
[----:B------:R-:W-:Y:S01]  /*5010*/  ULEA UR50, UR45, UR50, 0x18 ;  /* 0x000000322d327291 */ /* 0x000fe2000f8ec0ff */
[----:B------:R-:W1:Y:S01]  /*5020*/  LDC R67, c[0x0][0x370] ;  /* 0x0000dc00ff437b82 */ /* 0x000e620000000800 */
[----:B------:R-:W-:Y:S01]  /*5030*/  LOP3.LUT R71, R71, 0x600, RZ, 0xc0, !PT ;  /* 0x0000060047477812 */ /* 0x000fe200078ec0ff */
[----:B------:R-:W-:Y:S01]  /*5040*/  IMAD.U32 R32, R72, 0x10000, RZ ;  /* 0x0001000048207824 */ /* 0x000fe200078e00ff */
[----:B------:R-:W-:Y:S01]  /*5050*/  LOP3.LUT R0, R3, 0x18, R0, 0xf8, !PT ;  /* 0x0000001803007812 */ /* 0x000fe200078ef800 */
[----:B------:R-:W-:Y:S01]  /*5060*/  UIADD3 UR4, UPT, UPT, UR50, 0x200, URZ ;  /* 0x0000020032047890 */ /* 0x000fe2000fffe0ff */
[--C-:B------:R-:W-:Y:S01]  /*5070*/  LOP3.LUT R71, R71, 0x20, R4.reuse, 0xf8, !PT ;  /* 0x0000002047477812 */ /* 0x100fe200078ef804 */
[----:B------:R-:W-:Y:S01]  /*5080*/  IMAD.MOV.U32 R75, RZ, RZ, 0x20 ;  /* 0x00000020ff4b7424 */ /* 0x000fe200078e00ff */
[----:B------:R-:W-:Y:S01]  /*5090*/  LOP3.LUT R0, R0, 0x8, R5, 0x78, !PT ;  /* 0x0000000800007812 */ /* 0x000fe200078e7805 */
[----:B------:R-:W2:Y:S01]  /*50a0*/  LDC R28, c[0x0][0xb0c] ;  /* 0x0002c300ff1c7b82 */ /* 0x000ea20000000800 */
[----:B------:R-:W-:Y:S01]  /*50b0*/  LOP3.LUT R71, R71, 0x100, R4, 0xf8, !PT ;  /* 0x0000010047477812 */ /* 0x000fe200078ef804 */
[----:B------:R-:W-:Y:S01]  /*50c0*/  IMAD.MOV.U32 R70, RZ, RZ, 0x1 ;  /* 0x00000001ff467424 */ /* 0x000fe200078e00ff */
[----:B------:R-:W-:Y:S01]  /*50d0*/  LOP3.LUT R72, R72, 0x60, RZ, 0xc0, !PT ;  /* 0x0000006048487812 */ /* 0x000fe200078ec0ff */
[----:B------:R-:W-:Y:S01]  /*50e0*/  IMAD.MOV.U32 R30, RZ, RZ, RZ ;  /* 0x000000ffff1e7224 */ /* 0x000fe200078e00ff */
[----:B------:R-:W-:-:S02]  /*50f0*/  LOP3.LUT R71, R71, R0, RZ, 0xfc, !PT ;  /* 0x0000000047477212 */ /* 0x000fc400078efcff */
[----:B------:R-:W-:Y:S01]  /*5100*/  CS2R R68, SRZ ;  /* 0x0000000000447805 */ /* 0x000fe2000001ff00 */
[----:B------:R-:W4:Y:S01]  /*5110*/  LDS R2, [UR50+0x120] ;  /* 0x00012032ff027984 */ /* 0x000f220008000800 */
[----:B------:R-:W1:Y:S01]  /*5120*/  LDC R65, c[0x0][0xb20] ;  /* 0x0002c800ff417b82 */ /* 0x000e620000000800 */
[----:B------:R-:W-:Y:S01]  /*5130*/  LOP3.LUT R32, R32, 0x600000, RZ, 0xc0, !PT ;  /* 0x0060000020207812 */ /* 0x000fe200078ec0ff */
[----:B------:R-:W-:Y:S01]  /*5140*/  IMAD.U32 R74, RZ, RZ, UR4 ;  /* 0x00000004ff4a7e24 */ /* 0x000fe2000f8e00ff */
[----:B------:R-:W-:Y:S01]  /*5150*/  SEL R75, R75, 0xffffffe0, !P0 ;  /* 0xffffffe04b4b7807 */ /* 0x000fe20004000000 */
[----:B------:R-:W1:Y:S04]  /*5160*/  LDCU.64 UR54, c[0x0][0x348] ;  /* 0x00006900ff3677ac */ /* 0x000e680008000a00 */
[----:B------:R-:W1:Y:S01]  /*5170*/  LDC R27, c[0x0][0xb30] ;  /* 0x0002cc00ff1b7b82 */ /* 0x000e620000000800 */
[----:B------:R-:W1:Y:S01]  /*5180*/  LDCU.64 UR36, c[0x0][0x888] ;  /* 0x00011100ff2477ac */ /* 0x000e620008000a00 */
[----:B------:R-:W1:Y:S06]  /*5190*/  LDCU.64 UR38, c[0x0][0x890] ;  /* 0x00011200ff2677ac */ /* 0x000e6c0008000a00 */
[----:B------:R-:W1:Y:S01]  /*51a0*/  LDC.64 R56, c[0x0][0xb10] ;  /* 0x0002c400ff387b82 */ /* 0x000e620000000a00 */
[----:B------:R-:W1:Y:S01]  /*51b0*/  LDCU.64 UR46, c[0x0][0xa90] ;  /* 0x00015200ff2e77ac */ /* 0x000e620008000a00 */
[----:B------:R-:W-:Y:S01]  /*51c0*/  UMOV UR52, URZ ;  /* 0x000000ff00347c82 */ /* 0x000fe20008000000 */
[----:B------:R-:W-:-:S05]  /*51d0*/  UMOV UR56, URZ ;  /* 0x000000ff00387c82 */ /* 0x000fca0008000000 */
[----:B------:R-:W1:Y:S08]  /*51e0*/  LDC.64 R24, c[0x0][0xb18] ;  /* 0x0002c600ff187b82 */ /* 0x000e700000000a00 */
[----:B------:R-:W1:Y:S01]  /*51f0*/  LDC.64 R22, c[0x0][0xb28] ;  /* 0x0002ca00ff167b82 */ /* 0x000e620000000a00 */
[C---:B----4-:R-:W-:Y:S01]  /*5200*/  VIADD R3, R2.reuse, 0x80 ;  /* 0x0000008002037836 */ /* 0x050fe20000000000 */
[----:B------:R-:W-:-:S06]  /*5210*/  LOP3.LUT R2, R2, 0xffff, RZ, 0xc0, !PT ;  /* 0x0000ffff02027812 */ /* 0x000fcc00078ec0ff */
[----:B------:R-:W4:Y:S01]  /*5220*/  LDC.64 R54, c[0x0][0x8b0] ;  /* 0x00022c00ff367b82 */ /* 0x000f220000000a00 */
[----:B------:R-:W-:-:S05]  /*5230*/  LOP3.LUT R3, R3, 0xffff, RZ, 0xc0, !PT ;  /* 0x0000ffff03037812 */ /* 0x000fca00078ec0ff */
[----:B------:R1:W-:Y:S02]  /*5240*/  STL.64 [R1], R2 ;  /* 0x0000000201007387 */ /* 0x0003e40000100a00 */
[----:B------:R-:W1:Y:S08]  /*5250*/  LDC.64 R52, c[0x0][0x8a8] ;  /* 0x00022a00ff347b82 */ /* 0x000e700000000a00 */
[----:B------:R-:W1:Y:S08]  /*5260*/  LDC.64 R60, c[0x0][0xa80] ;  /* 0x0002a000ff3c7b82 */ /* 0x000e700000000a00 */
[----:B------:R-:W1:Y:S08]  /*5270*/  LDC.64 R58, c[0x0][0xa88] ;  /* 0x0002a200ff3a7b82 */ /* 0x000e700000000a00 */
[----:B--2---:R-:W1:Y:S02]  /*5280*/  LDC R66, c[0x0][0x374] ;  /* 0x0000dd00ff427b82 */ /* 0x004e640000000800 */
.L_x_122:
[----:B-12---:R-:W-:Y:S04]  /*5290*/  SHF.L.U32 R3, R68, 0x1f, RZ ;  /* 0x0000001f44037819 */ /* 0x006fe800000006ff */
[----:B------:R-:W1:Y:S02]  /*52a0*/  SYNCS.PHASECHK.TRANS64.TRYWAIT P0, [UR50+0xd0], R3 ;  /* 0x0000d003ff0075a7 */ /* 0x000e640008001132 */
[----:B-1-3--:R-:W-:Y:S05]  /*52b0*/  @!P0 BRA `(.L_x_79) ;  /* 0x0000003800c88947 */ /* 0x00afea0003800000 */
.L_x_176:
[----:B------:R-:W2:Y:S01]  /*52c0*/  LDC.64 R12, c[0x0][0xb10] ;  /* 0x0002c400ff0c7b82 */ /* 0x000ea20000000a00 */
[----:B------:R-:W4:Y:S01]  /*52d0*/  LDS.128 R36, [UR50+0x110] ;  /* 0x00011032ff247984 */ /* 0x000f220008000c00 */
[----:B------:R-:W-:Y:S01]  /*52e0*/  UIADD3 UR4, UPT, UPT, UR50, 0xd8, URZ ;  /* 0x000000d832047890 */ /* 0x000fe2000fffe0ff */
[----:B-1----:R-:W-:Y:S01]  /*52f0*/  IMAD R0, R30, 0x4, R1 ;  /* 0x000000041e007824 */ /* 0x002fe200078e0201 */
[----:B------:R-:W-:Y:S04]  /*5300*/  ISETP.NE.AND P1, PT, R27, 0x1, PT ;  /* 0x000000011b00780c */ /* 0x000fe80003f25270 */
[----:B------:R-:W1:Y:S01]  /*5310*/  LDC.64 R10, c[0x0][0xb18] ;  /* 0x0002c600ff0a7b82 */ /* 0x000e620000000a00 */
[----:B------:R-:W-:Y:S01]  /*5320*/  UPRMT UR4, URZ, 0x654, UR4 ;  /* 0x00000654ff047896 */ /* 0x000fe20008000004 */
[----:B---3--:R-:W-:Y:S01]  /*5330*/  ISETP.GE.AND P0, PT, R26, 0x1, PT ;  /* 0x000000011a00780c */ /* 0x008fe20003f06270 */
[----:B------:R-:W-:Y:S01]  /*5340*/  @!PT LDS RZ, [RZ] ;  /* 0x00000000fffff984 */ /* 0x000fe20000000800 */
[----:B------:R-:W-:Y:S01]  /*5350*/  @!PT LDS RZ, [RZ] ;  /* 0x00000000fffff984 */ /* 0x000fe20000000800 */
[----:B------:R-:W-:Y:S01]  /*5360*/  @!PT LDS RZ, [RZ] ;  /* 0x00000000fffff984 */ /* 0x000fe20000000800 */
[----:B------:R-:W-:Y:S01]  /*5370*/  @!PT LDS RZ, [RZ] ;  /* 0x00000000fffff984 */ /* 0x000fe20000000800 */
[----:B------:R3:W-:Y:S06]  /*5380*/  MEMBAR.ALL.CTA ;  /* 0x0000000000007992 */ /* 0x0007ec0000008000 */
[----:B---3--:R-:W3:Y:S01]  /*5390*/  FENCE.VIEW.ASYNC.S ;  /* 0x00000000000073c6 */ /* 0x008ee20000000000 */
[----:B------:R-:W1:Y:S08]  /*53a0*/  @!P1 LDC R14, c[0x0][0xb20] ;  /* 0x0002c800ff0e9b82 */ /* 0x000e700000000800 */
[----:B------:R-:W1:Y:S01]  /*53b0*/  @!P1 LDC R9, c[0x0][0xb0c] ;  /* 0x0002c300ff099b82 */ /* 0x000e620000000800 */
[----:B---3--:R-:W-:Y:S01]  /*53c0*/  SYNCS.ARRIVE.TRANS64.RED.A1T0 RZ, [UR4], RZ ;  /* 0x000000ffffff79a7 */ /* 0x008fe20008100404 */
[----:B------:R3:W5:Y:S01]  /*53d0*/  LDL R17, [R0] ;  /* 0x0000000000117983 */ /* 0x0007620000100800 */
[----:B----4-:R-:W-:Y:S04]  /*53e0*/  LOP3.LUT P4, RZ, R38, 0x1, RZ, 0xc0, !PT ;  /* 0x0000000126ff7812 */ /* 0x010fe8000788c0ff */
[----:B------:R-:W-:Y:S09]  /*53f0*/  P2R R76, PR, RZ, 0x10 ;  /* 0x00000010ff4c7803 */ /* 0x000ff20000000000 */
[----:B------:R-:W-:Y:S02]  /*5400*/  @P4 MOV R31, R36 ;  /* 0x00000024001f4202 */ /* 0x000fe40000000f00 */
[----:B------:R-:W-:Y:S01]  /*5410*/  @P4 LOP3.LUT R29, R37, 0xffff, RZ, 0xc0, !PT ;  /* 0x0000ffff251d4812 */ /* 0x000fe200078ec0ff */
[----:B--23--:R-:W-:Y:S06]  /*5420*/  @!P0 BRA `(.L_x_80) ;  /* 0x0000000000a48947 */ /* 0x00cfec0003800000 */
[----:B------:R-:W-:Y:S01]  /*5430*/  IMAD.HI.U32 R20, R66, R25, RZ ;  /* 0x0000001942147227 */ /* 0x000fe200078e00ff */
[----:B------:R-:W-:Y:S02]  /*5440*/  ISETP.NE.AND P0, PT, R24, 0x1, PT ;  /* 0x000000011800780c */ /* 0x000fe40003f05270 */
[----:B------:R-:W-:Y:S01]  /*5450*/  ISETP.NE.AND P2, PT, R26, 0x1, PT ;  /* 0x000000011a00780c */ /* 0x000fe20003f45270 */
[-C--:B------:R-:W-:Y:S01]  /*5460*/  IMAD.HI.U32 R18, R67, R56.reuse, RZ ;  /* 0x0000003843127227 */ /* 0x080fe200078e00ff */
[----:B------:R-:W-:Y:S02]  /*5470*/  SHF.R.U32.HI R21, RZ, R65, R20 ;  /* 0x00000041ff157219 */ /* 0x000fe40000011614 */
[----:B------:R-:W-:Y:S01]  /*5480*/  ISETP.NE.AND P3, PT, R28, 0x1, PT ;  /* 0x000000011c00780c */ /* 0x000fe20003f65270 */
[----:B------:R-:W-:Y:S01]  /*5490*/  IMAD.HI.U32 R40, R29, R25, RZ ;  /* 0x000000191d287227 */ /* 0x000fe200078e00ff */
[----:B------:R-:W-:Y:S02]  /*54a0*/  SHF.R.U32.HI R18, RZ, R57, R18 ;  /* 0x00000039ff127219 */ /* 0x000fe40000011612 */
[----:B------:R-:W-:Y:S01]  /*54b0*/  SEL R3, R66, R21, !P0 ;  /* 0x0000001542037207 */ /* 0x000fe20004000000 */
[----:B------:R-:W-:Y:S01]  /*54c0*/  IMAD.HI.U32 R34, R31, R56, RZ ;  /* 0x000000381f227227 */ /* 0x000fe200078e00ff */
[----:B------:R-:W-:Y:S03]  /*54d0*/  SEL R7, R67, R18, !P3 ;  /* 0x0000001243077207 */ /* 0x000fe60005800000 */
[-C--:B------:R-:W-:Y:S01]  /*54e0*/  IMAD.HI.U32 R18, R3, R22.reuse, RZ ;  /* 0x0000001603127227 */ /* 0x080fe200078e00ff */
[----:B------:R-:W-:Y:S03]  /*54f0*/  SHF.R.U32.HI R34, RZ, R57, R34 ;  /* 0x00000039ff227219 */ /* 0x000fe60000011622 */
[----:B------:R-:W-:Y:S01]  /*5500*/  IMAD.HI.U32 R20, R7, R22, RZ ;  /* 0x0000001607147227 */ /* 0x000fe200078e00ff */
[----:B------:R-:W-:Y:S02]  /*5510*/  @P2 SHF.R.U32.HI R3, RZ, R23, R18 ;  /* 0x00000017ff032219 */ /* 0x000fe40000011612 */
[----:B------:R-:W-:Y:S02]  /*5520*/  SHF.R.U32.HI R18, RZ, R65, R40 ;  /* 0x00000041ff127219 */ /* 0x000fe40000011628 */
[----:B------:R-:W-:Y:S01]  /*5530*/  @P2 SHF.R.U32.HI R7, RZ, R23, R20 ;  /* 0x00000017ff072219 */ /* 0x000fe20000011614 */
[C---:B------:R-:W-:Y:S01]  /*5540*/  IMAD R2, R26.reuse, R3, RZ ;  /* 0x000000031a027224 */ /* 0x040fe200078e02ff */
[----:B------:R-:W-:Y:S02]  /*5550*/  SEL R5, R29, R18, !P0 ;  /* 0x000000121d057207 */ /* 0x000fe40004000000 */
[----:B------:R-:W-:Y:S01]  /*5560*/  SEL R3, R31, R34, !P3 ;  /* 0x000000221f037207 */ /* 0x000fe20005800000 */
[----:B------:R-:W-:Y:S01]  /*5570*/  IMAD R4, R26, R7, RZ ;  /* 0x000000071a047224 */ /* 0x000fe200078e02ff */
[C---:B------:R-:W-:Y:S01]  /*5580*/  ISETP.GE.AND P0, PT, R5.reuse, R2, PT ;  /* 0x000000020500720c */ /* 0x040fe20003f06270 */
[----:B------:R-:W-:Y:S03]  /*5590*/  IMAD.HI.U32 R6, R5, R22, RZ ;  /* 0x0000001605067227 */ /* 0x000fe600078e00ff */
[----:B------:R-:W-:Y:S01]  /*55a0*/  ISETP.GE.OR P0, PT, R3, R4, P0 ;  /* 0x000000040300720c */ /* 0x000fe20000706670 */
[----:B------:R-:W-:Y:S01]  /*55b0*/  IMAD.MOV R4, RZ, RZ, -R3 ;  /* 0x000000ffff047224 */ /* 0x000fe200078e0a03 */
[-C--:B------:R-:W-:Y:S03]  /*55c0*/  SHF.R.U32.HI R6, RZ, R23.reuse, R6 ;  /* 0x00000017ff067219 */ /* 0x080fe60000011606 */
[----:B------:R-:W-:Y:S01]  /*55d0*/  IMAD R31, R28, R4, R31 ;  /* 0x000000041c1f7224 */ /* 0x000fe200078e021f */
[----:B------:R-:W-:Y:S05]  /*55e0*/  SEL R15, R5, R6, !P2 ;  /* 0x00000006050f7207 */ /* 0x000fea0005000000 */
[----:B------:R-:W-:Y:S02]  /*55f0*/  IMAD.MOV R6, RZ, RZ, -R15 ;  /* 0x000000ffff067224 */ /* 0x000fe400078e0a0f */
[C---:B------:R-:W-:Y:S04]  /*5600*/  @!P0 IMAD.HI.U32 R2, R3.reuse, R22, RZ ;  /* 0x0000001603028227 */ /* 0x040fe800078e00ff */
[----:B------:R-:W-:Y:S01]  /*5610*/  IMAD R6, R26, R6, R5 ;  /* 0x000000061a067224 */ /* 0x000fe200078e0205 */
[----:B------:R-:W-:Y:S04]  /*5620*/  @!P0 SHF.R.U32.HI R2, RZ, R23, R2 ;  /* 0x00000017ff028219 */ /* 0x000fe80000011602 */
[----:B------:R-:W-:Y:S02]  /*5630*/  @!P0 SEL R0, R3, R2, !P2 ;  /* 0x0000000203008207 */ /* 0x000fe40005000000 */
[----:B------:R-:W-:Y:S02]  /*5640*/  IADD3 R2, PT, PT, -R5, RZ, RZ ;  /* 0x000000ff05027210 */ /* 0x000fe40007ffe1ff */
[----:B------:R-:W-:Y:S01]  /*5650*/  @!P0 IADD3 R8, PT, PT, R15, -R0, RZ ;  /* 0x800000000f088210 */ /* 0x000fe20007ffe0ff */
[----:B------:R-:W-:Y:S02]  /*5660*/  @!P0 IMAD R0, R7, R6, R0 ;  /* 0x0000000607008224 */ /* 0x000fe400078e0200 */
[----:B------:R-:W-:Y:S02]  /*5670*/  IMAD R29, R24, R2, R29 ;  /* 0x00000002181d7224 */ /* 0x000fe400078e021d */
[----:B------:R-:W-:Y:S02]  /*5680*/  @!P0 IMAD R5, R8, R26, R3 ;  /* 0x0000001a08058224 */ /* 0x000fe400078e0203 */
[----:B------:R-:W-:Y:S04]  /*5690*/  @!P0 IMAD.MOV.U32 R3, RZ, RZ, R0 ;  /* 0x000000ffff038224 */ /* 0x000fe800078e0000 */
[----:B------:R-:W-:Y:S02]  /*56a0*/  IMAD R31, R3, R28, R31 ;  /* 0x0000001c031f7224 */ /* 0x000fe400078e021f */
[----:B------:R-:W-:Y:S07]  /*56b0*/  IMAD R29, R5, R24, R29 ;  /* 0x00000018051d7224 */ /* 0x000fee00078e021d */
.L_x_80:
[----:B-1----:R-:W-:Y:S01]  /*56c0*/  @!P1 ISETP.NE.AND P0, PT, R10, 0x1, PT ;  /* 0x000000010a00980c */ /* 0x002fe20003f05270 */
[----:B------:R-:W-:Y:S01]  /*56d0*/  @!P1 IMAD.HI.U32 R3, R29, R11, RZ ;  /* 0x0000000b1d039227 */ /* 0x000fe200078e00ff */
[----:B------:R-:W-:Y:S01]  /*56e0*/  R2UR UR41, R16 ;  /* 0x00000000102972ca */ /* 0x000fe200000e0000 */
[----:B------:R-:W-:Y:S01]  /*56f0*/  BSSY.RECONVERGENT B6, `(.L_x_81) ;  /* 0x000002f000067945 */ /* 0x000fe20003800200 */
[----:B------:R-:W-:Y:S01]  /*5700*/  @!P1 ISETP.NE.AND P2, PT, R9, 0x1, PT ;  /* 0x000000010900980c */ /* 0x000fe20003f45270 */
[----:B------:R-:W-:Y:S01]  /*5710*/  @!P1 IMAD.HI.U32 R0, R31, R12, RZ ;  /* 0x0000000c1f009227 */ /* 0x000fe200078e00ff */
[----:B------:R-:W-:Y:S02]  /*5720*/  @!P1 SHF.R.U32.HI R2, RZ, R14, R3 ;  /* 0x0000000eff029219 */ /* 0x000fe40000011603 */
[----:B------:R-:W-:Y:S02]  /*5730*/  @P4 SHF.R.U32.HI R36, RZ, 0x10, R37 ;  /* 0x00000010ff244819 */ /* 0x000fe40000011625 */
[----:B------:R-:W-:Y:S02]  /*5740*/  @!P1 SEL R2, R29, R2, !P0 ;  /* 0x000000021d029207 */ /* 0x000fe40004000000 */
[----:B------:R-:W-:Y:S02]  /*5750*/  @!P1 SHF.R.U32.HI R0, RZ, R13, R0 ;  /* 0x0000000dff009219 */ /* 0x000fe40000011600 */
[----:B------:R-:W-:Y:S01]  /*5760*/  LOP3.LUT P0, RZ, R74, 0x1b0, RZ, 0xc0, !PT ;  /* 0x000001b04aff7812 */ /* 0x000fe2000780c0ff */
[----:B------:R-:W-:Y:S01]  /*5770*/  USHF.L.U32 UR41, UR41, 0x7, URZ ;  /* 0x0000000729297899 */ /* 0x000fe200080006ff */
[----:B------:R-:W-:Y:S02]  /*5780*/  @!P1 SEL R3, R31, R0, !P2 ;  /* 0x000000001f039207 */ /* 0x000fe40005000000 */
[----:B------:R-:W-:Y:S03]  /*5790*/  @P4 R2UR UR51, R36 ;  /* 0x00000000243342ca */ /* 0x000fe600000e0000 */
[----:B------:R-:W-:Y:S02]  /*57a0*/  @!P1 IMAD.IADD R0, R2, 0x1, -R3 ;  /* 0x0000000102009824 */ /* 0x000fe400078e0a03 */
[----:B------:R-:W-:Y:S02]  /*57b0*/  @!P1 IMAD.IADD R2, R3, 0x1, -R2 ;  /* 0x0000000103029824 */ /* 0x000fe400078e0a02 */
[----:B------:R-:W-:Y:S02]  /*57c0*/  @!P1 IMAD R31, R0, R9, R31 ;  /* 0x00000009001f9224 */ /* 0x000fe400078e021f */
[----:B------:R-:W-:Y:S01]  /*57d0*/  @!P1 IMAD R29, R2, R10, R29 ;  /* 0x0000000a021d9224 */ /* 0x000fe200078e021d */
[----:B------:R-:W-:Y:S06]  /*57e0*/  @!P0 BRA `(.L_x_82) ;  /* 0x00000000007c8947 */ /* 0x000fec0003800000 */
[----:B------:R-:W1:Y:S01]  /*57f0*/  LDCU.64 UR8, c[0x4][0x80] ;  /* 0x01001000ff0877ac */ /* 0x000e620008000a00 */
[----:B------:R-:W-:Y:S01]  /*5800*/  MOV R2, 0x0 ;  /* 0x0000000000027802 */ /* 0x000fe20000000f00 */
[----:B------:R-:W-:Y:S02]  /*5810*/  HFMA2 R12, -RZ, RZ, 0, 5.9604644775390625e-08 ;  /* 0x00000001ff0c7431 */ /* 0x000fe400000001ff */
[----:B------:R-:W-:Y:S01]  /*5820*/  IMAD.MOV.U32 R8, RZ, RZ, 0x70 ;  /* 0x00000070ff087424 */ /* 0x000fe200078e00ff */
[----:B------:R2:W3:Y:S01]  /*5830*/  LDC.64 R14, c[0x4][R2] ;  /* 0x01000000020e7b82 */ /* 0x0004e20000000a00 */
[----:B------:R-:W4:Y:S01]  /*5840*/  LDCU.64 UR6, c[0x4][0x88] ;  /* 0x01001100ff0677ac */ /* 0x000f220008000a00 */
[----:B------:R-:W-:Y:S01]  /*5850*/  IMAD.MOV.U32 R13, RZ, RZ, RZ ;  /* 0x000000ffff0d7224 */ /* 0x000fe200078e00ff */
[----:B------:R-:W2:Y:S01]  /*5860*/  LDCU.64 UR4, c[0x4][0x8] ;  /* 0x01000100ff0477ac */ /* 0x000ea20008000a00 */
[----:B-1----:R-:W-:Y:S01]  /*5870*/  MOV R5, UR9 ;  /* 0x0000000900057c02 */ /* 0x002fe20008000f00 */
[----:B------:R-:W-:Y:S01]  /*5880*/  IMAD.U32 R4, RZ, RZ, UR8 ;  /* 0x00000008ff047e24 */ /* 0x000fe2000f8e00ff */
[----:B----4-:R-:W-:Y:S01]  /*5890*/  MOV R7, UR7 ;  /* 0x0000000700077c02 */ /* 0x010fe20008000f00 */
[----:B------:R-:W-:Y:S01]  /*58a0*/  IMAD.U32 R6, RZ, RZ, UR6 ;  /* 0x00000006ff067e24 */ /* 0x000fe2000f8e00ff */
[----:B--2---:R-:W-:Y:S01]  /*58b0*/  MOV R11, UR5 ;  /* 0x00000005000b7c02 */ /* 0x004fe20008000f00 */
[----:B------:R-:W-:Y:S02]  /*58c0*/  IMAD.U32 R10, RZ, RZ, UR4 ;  /* 0x00000004ff0a7e24 */ /* 0x000fe4000f8e00ff */
[----:B------:R-:W-:Y:S07]  /*58d0*/  LEPC R20, `(.L_x_83) ;  /* 0x000000001014794e */ /* 0x000fee0000000000 */
[----:B---3-5:R-:W-:Y:S05]  /*58e0*/  CALL.ABS.NOINC R14 ;  /* 0x000000000e007343 */ /* 0x028fea0003c00000 */
.L_x_83:
[----:B------:R-:W1:Y:S01]  /*58f0*/  LDCU.64 UR8, c[0x4][0x80] ;  /* 0x01001000ff0877ac */ /* 0x000e620008000a00 */
[----:B------:R-:W2:Y:S01]  /*5900*/  LDC.64 R2, c[0x4][R2] ;  /* 0x0100000002027b82 */ /* 0x000ea20000000a00 */
[----:B------:R-:W-:Y:S02]  /*5910*/  HFMA2 R12, -RZ, RZ, 0, 5.9604644775390625e-08 ;  /* 0x00000001ff0c7431 */ /* 0x000fe400000001ff */
[----:B------:R-:W-:Y:S02]  /*5920*/  IMAD.MOV.U32 R8, RZ, RZ, 0x70 ;  /* 0x00000070ff087424 */ /* 0x000fe400078e00ff */
[----:B------:R-:W-:Y:S01]  /*5930*/  IMAD.MOV.U32 R13, RZ, RZ, RZ ;  /* 0x000000ffff0d7224 */ /* 0x000fe200078e00ff */
[----:B------:R-:W3:Y:S01]  /*5940*/  LDCU.64 UR6, c[0x4][0x88] ;  /* 0x01001100ff0677ac */ /* 0x000ee20008000a00 */
[----:B------:R-:W4:Y:S01]  /*5950*/  LDCU.64 UR4, c[0x4][0x8] ;  /* 0x01000100ff0477ac */ /* 0x000f220008000a00 */
[----:B-1----:R-:W-:Y:S02]  /*5960*/  MOV R4, UR8 ;  /* 0x0000000800047c02 */ /* 0x002fe40008000f00 */
[----:B------:R-:W-:Y:S02]  /*5970*/  MOV R5, UR9 ;  /* 0x0000000900057c02 */ /* 0x000fe40008000f00 */
[----:B---3--:R-:W-:Y:S01]  /*5980*/  MOV R7, UR7 ;  /* 0x0000000700077c02 */ /* 0x008fe20008000f00 */
[----:B------:R-:W-:Y:S01]  /*5990*/  IMAD.U32 R6, RZ, RZ, UR6 ;  /* 0x00000006ff067e24 */ /* 0x000fe2000f8e00ff */
[----:B----4-:R-:W-:Y:S01]  /*59a0*/  MOV R11, UR5 ;  /* 0x00000005000b7c02 */ /* 0x010fe20008000f00 */
[----:B------:R-:W-:Y:S02]  /*59b0*/  IMAD.U32 R10, RZ, RZ, UR4 ;  /* 0x00000004ff0a7e24 */ /* 0x000fe4000f8e00ff */
[----:B------:R-:W-:Y:S07]  /*59c0*/  LEPC R20, `(.L_x_82) ;  /* 0x000000001014794e */ /* 0x000fee0000000000 */
[----:B--2---:R-:W-:Y:S05]  /*59d0*/  CALL.ABS.NOINC R2 ;  /* 0x0000000002007343 */ /* 0x004fea0003c00000 */
.L_x_82:
[----:B------:R-:W-:Y:S05]  /*59e0*/  BSYNC.RECONVERGENT B6 ;  /* 0x0000000000067941 */ /* 0x000fea0003800200 */
.L_x_81:
[----:B------:R-:W-:Y:S01]  /*59f0*/  ISETP.NE.U32.AND P4, PT, R54, RZ, PT ;  /* 0x000000ff3600720c */ /* 0x000fe20003f85070 */
[----:B------:R-:W-:Y:S01]  /*5a00*/  UISETP.NE.AND UP2, UPT, UR53, URZ, UPT ;  /* 0x000000ff3500728c */ /* 0x000fe2000bf45270 */
[----:B------:R-:W-:Y:S01]  /*5a10*/  ISETP.NE.U32.AND P2, PT, RZ, UR36, PT ;  /* 0x00000024ff007c0c */ /* 0x000fe2000bf45070 */
[----:B------:R-:W-:Y:S01]  /*5a20*/  UISETP.NE.U32.AND UP1, UPT, UR38, URZ, UPT ;  /* 0x000000ff2600728c */ /* 0x000fe2000bf25070 */
[----:B------:R-:W-:Y:S01]  /*5a30*/  ISETP.NE.AND.EX P4, PT, R55, RZ, PT, P4 ;  /* 0x000000ff3700720c */ /* 0x000fe20003f85340 */
[----:B------:R-:W-:Y:S01]  /*5a40*/  UPLOP3.LUT UP0, UPT, UPT, UPT, UPT, 0x40, 0x4 ;  /* 0x000000000004789c */ /* 0x000fe20003f0e870 */
[----:B------:R-:W-:Y:S01]  /*5a50*/  ISETP.NE.AND.EX P2, PT, RZ, UR37, PT, P2 ;  /* 0x00000025ff007c0c */ /* 0x000fe2000bf45320 */
[----:B------:R-:W-:Y:S01]  /*5a60*/  UISETP.NE.AND.EX UP1, UPT, UR39, URZ, UPT, UP1 ;  /* 0x000000ff2700728c */ /* 0x000fe2000bf25310 */
[----:B------:R-:W-:Y:S04]  /*5a70*/  PLOP3.LUT P1, PT, PT, PT, UP2, 0x80, 0x8 ;  /* 0x000000000008781c */ /* 0x000fe80003f2f028 */
[----:B------:R-:W-:Y:S06]  /*5a80*/  @UP2 UPLOP3.LUT UP0, UPT, UPT, UPT, UP1, 0x80, 0x8 ;  /* 0x000000000008289c */ /* 0x000fec0003f0f010 */
[----:B------:R-:W-:Y:S01]  /*5a90*/  PLOP3.LUT P0, PT, PT, PT, UP0, 0x80, 0x8 ;  /* 0x000000000008781c */ /* 0x000fe20003f0f008 */
[----:B------:R-:W-:Y:S01]  /*5aa0*/  @!UPT UIADD3 URZ, UPT, UPT, URZ, URZ, URZ ;  /* 0x000000fffffff290 */ /* 0x000fe2000fffe0ff */
[----:B------:R-:W-:Y:S11]  /*5ab0*/  BRA.U !UP1, `(.L_x_84) ;  /* 0x0000000109387547 */ /* 0x000ff6000b800000 */
[----:B------:R-:W-:Y:S01]  /*5ac0*/  UISETP.NE.U32.AND UP0, UPT, UR36, URZ, UPT ;  /* 0x000000ff2400728c */ /* 0x000fe2000bf05070 */
[----:B------:R-:W-:Y:S02]  /*5ad0*/  HFMA2 R0, -RZ, RZ, 0, 5.9604644775390625e-08 ;  /* 0x00000001ff007431 */ /* 0x000fe400000001ff */
[----:B------:R-:W-:Y:S01]  /*5ae0*/  IMAD.MOV.U32 R63, RZ, RZ, 0x1 ;  /* 0x00000001ff3f7424 */ /* 0x000fe200078e00ff */
[----:B------:R-:W-:Y:S06]  /*5af0*/  UISETP.NE.AND.EX UP0, UPT, UR37, URZ, UPT, UP0 ;  /* 0x000000ff2500728c */ /* 0x000fec000bf05300 */
[----:B------:R-:W-:Y:S05]  /*5b00*/  PLOP3.LUT P3, PT, PT, PT, UP0, 0x80, 0x8 ;  /* 0x000000000008781c */ /* 0x000fea0003f6f008 */
[----:B------:R-:W1:Y:S01]  /*5b10*/  @UP0 LDCU.64 UR6, c[0x0][0x888] ;  /* 0x00011100ff0607ac */ /* 0x000e620008000a00 */
[----:B------:R-:W-:Y:S07]  /*5b20*/  @UP0 UIMAD UR4, UR57, UR38, URZ ;  /* 0x00000026390402a4 */ /* 0x000fee000f8e02ff */
[----:B------:R-:W-:Y:S01]  /*5b30*/  @!P3 PRMT R63, R0, 0x7610, R63 ;  /* 0x00007610003fb816 */ /* 0x000fe2000000003f */
[----:B-1----:R-:W-:Y:S03]  /*5b40*/  @UP0 UIMAD.WIDE UR6, UR4, 0x4, UR6 ;  /* 0x00000004040608a5 */ /* 0x002fe6000f8e0206 */
[----:B------:R-:W1:Y:S03]  /*5b50*/  @!UP0 LDCU UR4, c[0x0][0x880] ;  /* 0x00011000ff0487ac */ /* 0x000e660008000800 */
[----:B------:R-:W-:Y:S01]  /*5b60*/  IMAD.U32 R2, RZ, RZ, UR6 ;  /* 0x00000006ff027e24 */ /* 0x000fe2000f8e00ff */
[----:B------:R-:W-:Y:S05]  /*5b70*/  MOV R3, UR7 ;  /* 0x0000000700037c02 */ /* 0x000fea0008000f00 */
[----:B-----5:R2:W5:Y:S02]  /*5b80*/  @P3 LDG.E R35, desc[UR48][R2.64] ;  /* 0x0000003002233981 */ /* 0x020564000c1e1900 */
[----:B-12---:R-:W-:Y:S02]  /*5b90*/  @!P3 IMAD.U32 R35, RZ, RZ, UR4 ;  /* 0x00000004ff23be24 */ /* 0x006fe4000f8e00ff */
.L_x_84:
[----:B------:R-:W-:Y:S05]  /*5ba0*/  @!P4 BRA `(.L_x_85) ;  /* 0x000000000020c947 */ /* 0x000fea0003800000 */
[----:B------:R-:W-:Y:S04]  /*5bb0*/  ISETP.NE.U32.AND P3, PT, R52, RZ, PT ;  /* 0x000000ff3400720c */ /* 0x000fe80003f65070 */
[----:B------:R-:W-:Y:S11]  /*5bc0*/  ISETP.NE.AND.EX P3, PT, R53, RZ, PT, P3 ;  /* 0x000000ff3500720c */ /* 0x000ff60003f65330 */
[----:B------:R-:W-:Y:S02]  /*5bd0*/  @!UPT UIADD3 URZ, UPT, UPT, URZ, URZ, URZ ;  /* 0x000000fffffff290 */ /* 0x000fe4000fffe0ff */
[----:B------:R-:W1:Y:S01]  /*5be0*/  @P3 LDC.64 R2, c[0x0][0x8a8] ;  /* 0x00022a00ff023b82 */ /* 0x000e620000000a00 */
[----:B------:R-:W-:Y:S04]  /*5bf0*/  @P3 IMAD R0, R54, UR57, RZ ;  /* 0x0000003936003c24 */ /* 0x000fe8000f8e02ff */
[----:B-1----:R-:W-:Y:S05]  /*5c00*/  @P3 IMAD.WIDE R2, R0, 0x4, R2 ;  /* 0x0000000400023825 */ /* 0x002fea00078e0202 */
[----:B-----5:R1:W5:Y:S02]  /*5c10*/  @P3 LDG.E R33, desc[UR48][R2.64] ;  /* 0x0000003002213981 */ /* 0x020364000c1e1900 */
[----:B-1----:R-:W2:Y:S02]  /*5c20*/  @!P3 LDC R33, c[0x0][0x8a0] ;  /* 0x00022800ff21bb82 */ /* 0x002ea40000000800 */
.L_x_85:
[----:B-----5:R-:W-:Y:S01]  /*5c30*/  FSETP.NEU.AND P3, PT, R35, RZ, PT ;  /* 0x000000ff2300720b */ /* 0x020fe20003f6d000 */
[----:B------:R-:W-:Y:S01]  /*5c40*/  IMAD.SHL.U32 R79, R19, 0x40, RZ ;  /* 0x00000040134f7824 */ /* 0x000fe200078e00ff */
[----:B------:R-:W-:Y:S01]  /*5c50*/  SEL R3, RZ, 0xffffffff, P2 ;  /* 0xffffffffff037807 */ /* 0x000fe20001000000 */
[----:B------:R-:W-:Y:S01]  /*5c60*/  IMAD.SHL.U32 R86, R71, 0x2, RZ ;  /* 0x0000000247567824 */ /* 0x000fe200078e00ff */
[----:B------:R-:W-:Y:S01]  /*5c70*/  @P1 LOP3.LUT P2, RZ, R63, 0xff, RZ, 0xc0, !PT ;  /* 0x000000ff3fff1812 */ /* 0x000fe2000784c0ff */
[----:B------:R-:W-:Y:S01]  /*5c80*/  IMAD.HI.U32 R5, R79, R61, RZ ;  /* 0x0000003d4f057227 */ /* 0x000fe200078e00ff */
[----:B------:R-:W-:Y:S01]  /*5c90*/  @P1 SEL R2, RZ, 0xffffffff, P3 ;  /* 0xffffffffff021807 */ /* 0x000fe20001800000 */
[----:B------:R-:W-:Y:S01]  /*5ca0*/  BSSY B1, `(.L_x_86) ;  /* 0x0000039000017945 */ /* 0x000fe20003800000 */
[----:B------:R-:W-:Y:S01]  /*5cb0*/  LOP3.LUT R70, R70, 0x1, RZ, 0x3c, !PT ;  /* 0x0000000146467812 */ /* 0x000fe200078e3cff */
[----:B------:R-:W-:Y:S01]  /*5cc0*/  VIADD R84, R86, UR50 ;  /* 0x0000003256547c36 */ /* 0x000fe20008000000 */
[----:B------:R-:W-:Y:S01]  /*5cd0*/  @P0 SEL R2, R3, R2, !P2 ;  /* 0x0000000203020207 */ /* 0x000fe20005000000 */
[----:B------:R-:W-:Y:S01]  /*5ce0*/  IMAD.MOV.U32 R85, RZ, RZ, 0x1 ;  /* 0x00000001ff557424 */ /* 0x000fe200078e00ff */
[----:B------:R-:W-:Y:S01]  /*5cf0*/  LEA R83, R30, UR50, 0x3 ;  /* 0x000000321e537c11 */ /* 0x000fe2000f8e18ff */
[----:B------:R-:W-:Y:S01]  /*5d00*/  IMAD.IADD R34, R32, 0x1, R17 ;  /* 0x0000000120227824 */ /* 0x000fe200078e0211 */
[----:B------:R-:W-:Y:S01]  /*5d10*/  @P1 LOP3.LUT R2, R2, 0x1, RZ, 0xc0, !PT ;  /* 0x0000000102021812 */ /* 0x000fe200078ec0ff */
[----:B------:R-:W-:Y:S01]  /*5d20*/  IMAD.MOV.U32 R39, RZ, RZ, RZ ;  /* 0x000000ffff277224 */ /* 0x000fe200078e00ff */
[----:B------:R-:W-:Y:S02]  /*5d30*/  SHF.L.U32 R0, R69, 0x1f, RZ ;  /* 0x0000001f45007819 */ /* 0x000fe400000006ff */
[----:B------:R-:W-:Y:S02]  /*5d40*/  CS2R R50, SRZ ;  /* 0x0000000000327805 */ /* 0x000fe4000001ff00 */
[----:B------:R-:W-:Y:S02]  /*5d50*/  ISETP.NE.U32.OR P5, PT, R2, 0x1, !P1 ;  /* 0x000000010200780c */ /* 0x000fe40004fa5470 */
[----:B------:R-:W-:Y:S02]  /*5d60*/  CS2R R48, SRZ ;  /* 0x0000000000307805 */ /* 0x000fe4000001ff00 */
[----:B------:R-:W-:Y:S02]  /*5d70*/  ISETP.NE.AND P2, PT, R60, 0x1, PT ;  /* 0x000000013c00780c */ /* 0x000fe40003f45270 */
[----:B------:R-:W-:Y:S02]  /*5d80*/  CS2R R42, SRZ ;  /* 0x00000000002a7805 */ /* 0x000fe4000001ff00 */
[----:B------:R-:W-:Y:S02]  /*5d90*/  SHF.R.U32.HI R2, RZ, R58, R5 ;  /* 0x0000003aff027219 */ /* 0x000fe40000011605 */
[----:B------:R-:W-:Y:S02]  /*5da0*/  CS2R R40, SRZ ;  /* 0x0000000000287805 */ /* 0x000fe4000001ff00 */
[----:B------:R-:W-:Y:S01]  /*5db0*/  ISETP.NE.AND P4, PT, R59, 0x1, PT ;  /* 0x000000013b00780c */ /* 0x000fe20003f85270 */
[----:B------:R-:W-:Y:S01]  /*5dc0*/  IMAD.IADD R82, R75, 0x1, R84 ;  /* 0x000000014b527824 */ /* 0x000fe200078e0254 */
[----:B------:R-:W-:Y:S02]  /*5dd0*/  SEL R77, R79, R2, !P2 ;  /* 0x000000024f4d7207 */ /* 0x000fe40005000000 */
[----:B------:R-:W-:Y:S02]  /*5de0*/  PLOP3.LUT P2, PT, PT, PT, UP1, 0x80, 0x8 ;  /* 0x000000000008781c */ /* 0x000fe40003f4f018 */
[----:B------:R-:W-:Y:S01]  /*5df0*/  SEL R2, RZ, 0xffffffff, P3 ;  /* 0xffffffffff027807 */ /* 0x000fe20001800000 */
[----:B------:R-:W-:Y:S01]  /*5e00*/  IMAD.HI.U32 R78, R77, UR46, RZ ;  /* 0x0000002e4d4e7c27 */ /* 0x000fe2000f8e00ff */
[----:B------:R-:W-:Y:S02]  /*5e10*/  @P5 SHF.L.U32 R6, R70, 0x1f, RZ ;  /* 0x0000001f46065819 */ /* 0x000fe400000006ff */
[----:B------:R-:W-:Y:S02]  /*5e20*/  LOP3.LUT P3, R80, R63, 0xff, RZ, 0xc0, !PT ;  /* 0x000000ff3f507812 */ /* 0x000fe4000786c0ff */
[----:B------:R-:W1:Y:S01]  /*5e30*/  @P5 SYNCS.PHASECHK.TRANS64.TRYWAIT P1, [UR50+0x80], R6 ;  /* 0x00008006ff0055a7 */ /* 0x000e620008021132 */
[----:B------:R-:W-:Y:S02]  /*5e40*/  SHF.R.U32.HI R78, RZ, UR47, R78 ;  /* 0x0000002fff4e7c19 */ /* 0x000fe4000801164e */
[----:B------:R-:W-:Y:S02]  /*5e50*/  P2R R81, PR, RZ, 0x20 ;  /* 0x00000020ff517803 */ /* 0x000fe40000000000 */
[----:B------:R-:W-:Y:S01]  /*5e60*/  @P2 SEL R2, R3, R2, !P3 ;  /* 0x0000000203022207 */ /* 0x000fe20005800000 */
[----:B------:R-:W-:Y:S01]  /*5e70*/  IMAD.MOV R3, RZ, RZ, -R77 ;  /* 0x000000ffff037224 */ /* 0x000fe200078e0a4d */
[----:B------:R-:W-:Y:S02]  /*5e80*/  SEL R78, R77, R78, !P4 ;  /* 0x0000004e4d4e7207 */ /* 0x000fe40006000000 */
[----:B------:R-:W-:Y:S01]  /*5e90*/  LOP3.LUT R2, R2, 0x1, RZ, 0xc0, !PT ;  /* 0x0000000102027812 */ /* 0x000fe200078ec0ff */
[----:B------:R-:W-:Y:S02]  /*5ea0*/  IMAD R79, R60, R3, R79 ;  /* 0x000000033c4f7224 */ /* 0x000fe400078e024f */
[----:B------:R-:W-:Y:S01]  /*5eb0*/  IMAD.MOV R4, RZ, RZ, -R78 ;  /* 0x000000ffff047224 */ /* 0x000fe200078e0a4e */
[----:B------:R-:W-:Y:S01]  /*5ec0*/  ISETP.NE.U32.AND P2, PT, R2, 0x1, PT ;  /* 0x000000010200780c */ /* 0x000fe20003f45070 */
[----:B------:R3:W4:Y:S03]  /*5ed0*/  SYNCS.PHASECHK.TRANS64.TRYWAIT P0, [R83+URZ+0xe0], R0 ;  /* 0x0000e000530075a7 */ /* 0x00072600080011ff */
[----:B------:R-:W-:Y:S01]  /*5ee0*/  P2R R87, PR, RZ, 0x4 ;  /* 0x00000004ff577803 */ /* 0x000fe20000000000 */
[----:B------:R-:W-:Y:S01]  /*5ef0*/  IMAD R77, R59, R4, R77 ;  /* 0x000000043b4d7224 */ /* 0x000fe200078e024d */
[----:B-1----:R-:W-:Y:S01]  /*5f00*/  @P5 SEL R85, RZ, 0x1, !P1 ;  /* 0x00000001ff555807 */ /* 0x002fe20004800000 */
[----:B---3--:R-:W-:Y:S06]  /*5f10*/  @!P5 BRA `(.L_x_87) ;  /* 0x000000000044d947 */ /* 0x008fec0003800000 */
[----:B------:R-:W-:Y:S01]  /*5f20*/  IMAD.MOV.U32 R50, RZ, RZ, RZ ;  /* 0x000000ffff327224 */ /* 0x000fe200078e00ff */
[----:B------:R-:W-:Y:S01]  /*5f30*/  ISETP.NE.AND P1, PT, R85, RZ, PT ;  /* 0x000000ff5500720c */ /* 0x000fe20003f25270 */
[----:B------:R-:W-:Y:S01]  /*5f40*/  BSSY B0, `(.L_x_88) ;  /* 0x0000008000007945 */ /* 0x000fe20003800000 */
[----:B------:R-:W-:Y:S02]  /*5f50*/  CS2R R42, SRZ ;  /* 0x00000000002a7805 */ /* 0x000fe4000001ff00 */
[----:B------:R-:W-:Y:S02]  /*5f60*/  CS2R R40, SRZ ;  /* 0x0000000000287805 */ /* 0x000fe4000001ff00 */
[----:B------:R-:W-:Y:S07]  /*5f70*/  CS2R R48, SRZ ;  /* 0x0000000000307805 */ /* 0x000fee000001ff00 */
[----:B------:R-:W-:Y:S05]  /*5f80*/  @P1 BRA `(.L_x_89) ;  /* 0x00000000000c1947 */ /* 0x000fea0003800000 */
[----:B------:R-:W-:Y:S04]  /*5f90*/  SHF.L.U32 R3, R70, 0x1f, RZ ;  /* 0x0000001f46037819 */ /* 0x000fe800000006ff */
[----:B------:R-:W1:Y:S02]  /*5fa0*/  SYNCS.PHASECHK.TRANS64.TRYWAIT P1, [UR50+0x80], R3 ;  /* 0x00008003ff0075a7 */ /* 0x000e640008021132 */
[----:B-1----:R-:W-:Y:S05]  /*5fb0*/  @!P1 BRA `(.L_x_90) ;  /* 0x0000002c00a09947 */ /* 0x002fea0003800000 */
.L_x_89:
[----:B------:R-:W-:Y:S05]  /*5fc0*/  BSYNC B0 ;  /* 0x0000000000007941 */ /* 0x000fea0003800000 */
.L_x_88:
[----:B------:R-:W-:Y:S01]  /*5fd0*/  ISETP.NE.AND P1, PT, R87, RZ, PT ;  /* 0x000000ff5700720c */ /* 0x000fe20003f25270 */
[----:B------:R-:W-:Y:S11]  /*5fe0*/  HFMA2 R39, -RZ, RZ, 0, 5.9604644775390625e-08 ;  /* 0x00000001ff277431 */ /* 0x000ff600000001ff */
[----:B------:R-:W-:Y:S01]  /*5ff0*/  @!UPT UIADD3 URZ, UPT, UPT, URZ, URZ, URZ ;  /* 0x000000fffffff290 */ /* 0x000fe2000fffe0ff */
[----:B------:R-:W-:Y:S05]  /*6000*/  @P1 WARPSYNC.ALL ;  /* 0x0000000000001948 */ /* 0x000fea0003800000 */
[----:B------:R3:W1:Y:S04]  /*6010*/  @P1 LDSM.16.M88.4 R40, [R86+UR50+0x200] ;  /* 0x000200325628183b */ /* 0x0006680008000200 */
[----:B------:R3:W1:Y:S02]  /*6020*/  @P1 LDSM.16.M88.4 R48, [R82+0x200] ;  /* 0x000200005230183b */ /* 0x0006640000000200 */
.L_x_87:
[----:B------:R-:W-:Y:S05]  /*6030*/  BSYNC B1 ;  /* 0x0000000000017941 */ /* 0x000fea0003800000 */
.L_x_86:
[----:B-1----:R-:W-:Y:S04]  /*6040*/  SHF.R.U32.HI R2, RZ, 0x15, R34 ;  /* 0x00000015ff027819 */ /* 0x002fe80000011622 */
[----:B------:R-:W-:Y:S01]  /*6050*/  LOP3.LUT P1, RZ, R2, 0x3, R73, 0x48, !PT ;  /* 0x0000000302ff7812 */ /* 0x000fe20007824849 */
[----:B------:R-:W-:Y:S01]  /*6060*/  @!UPT UIADD3 URZ, UPT, UPT, URZ, URZ, URZ ;  /* 0x000000fffffff290 */ /* 0x000fe2000fffe0ff */
[----:B----4-:R-:W-:Y:S11]  /*6070*/  @P0 BRA `(.L_x_91) ;  /* 0x0000000000080947 */ /* 0x010ff60003800000 */
[----:B------:R-:W1:Y:S02]  /*6080*/  SYNCS.PHASECHK.TRANS64.TRYWAIT P0, [R83+URZ+0xe0], R0 ;  /* 0x0000e000530075a7 */ /* 0x000e6400080011ff */
[----:B-1----:R-:W-:Y:S05]  /*6090*/  @!P0 BRA `(.L_x_92) ;  /* 0x0000002c00808947 */ /* 0x002fea0003800000 */
.L_x_91:
[----:B------:R-:W-:Y:S05]  /*60a0*/  @!P1 BRA `(.L_x_93) ;  /* 0x0000000000409947 */ /* 0x000fea0003800000 */
[----:B------:R-:W4:Y:S01]  /*60b0*/  LDCU.64 UR8, c[0x4][0x70] ;  /* 0x01000e00ff0877ac */ /* 0x000f220008000a00 */
[----:B------:R-:W-:Y:S01]  /*60c0*/  MOV R3, 0x0 ;  /* 0x0000000000037802 */ /* 0x000fe20000000f00 */
[----:B------:R-:W-:Y:S02]  /*60d0*/  HFMA2 R12, -RZ, RZ, 0, 5.9604644775390625e-08 ;  /* 0x00000001ff0c7431 */ /* 0x000fe400000001ff */
[----:B------:R-:W-:Y:S02]  /*60e0*/  IMAD.MOV.U32 R8, RZ, RZ, 0x192 ;  /* 0x00000192ff087424 */ /* 0x000fe400078e00ff */
[----:B------:R-:W-:Y:S01]  /*60f0*/  IMAD.MOV.U32 R13, RZ, RZ, RZ ;  /* 0x000000ffff0d7224 */ /* 0x000fe200078e00ff */
[----:B------:R-:W5:Y:S01]  /*6100*/  LDCU.64 UR6, c[0x4][0x78] ;  /* 0x01000f00ff0677ac */ /* 0x000f620008000a00 */
[----:B------:R-:W1:Y:S01]  /*6110*/  LDC.64 R2, c[0x4][R3] ;  /* 0x0100000003027b82 */ /* 0x000e620000000a00 */
[----:B------:R-:W2:Y:S01]  /*6120*/  LDCU.64 UR4, c[0x4][0x10] ;  /* 0x01000200ff0477ac */ /* 0x000ea20008000a00 */
[----:B----4-:R-:W-:Y:S01]  /*6130*/  MOV R5, UR9 ;  /* 0x0000000900057c02 */ /* 0x010fe20008000f00 */
[----:B------:R-:W-:Y:S01]  /*6140*/  IMAD.U32 R4, RZ, RZ, UR8 ;  /* 0x00000008ff047e24 */ /* 0x000fe2000f8e00ff */
[----:B-----5:R-:W-:Y:S01]  /*6150*/  MOV R7, UR7 ;  /* 0x0000000700077c02 */ /* 0x020fe20008000f00 */
[----:B------:R-:W-:Y:S01]  /*6160*/  IMAD.U32 R6, RZ, RZ, UR6 ;  /* 0x00000006ff067e24 */ /* 0x000fe2000f8e00ff */
[----:B--2---:R-:W-:Y:S01]  /*6170*/  MOV R11, UR5 ;  /* 0x00000005000b7c02 */ /* 0x004fe20008000f00 */
[----:B------:R-:W-:Y:S02]  /*6180*/  IMAD.U32 R10, RZ, RZ, UR4 ;  /* 0x00000004ff0a7e24 */ /* 0x000fe4000f8e00ff */
[----:B------:R-:W-:Y:S07]  /*6190*/  LEPC R20, `(.L_x_93) ;  /* 0x000000001014794e */ /* 0x000fee0000000000 */
[----:B-1-3--:R-:W-:Y:S05]  /*61a0*/  CALL.ABS.NOINC R2 ;  /* 0x0000000002007343 */ /* 0x00afea0003c00000 */
.L_x_93:
[----:B------:R-:W-:Y:S01]  /*61b0*/  SHF.L.U32 R20, R40, 0x10, RZ ;  /* 0x0000001028147819 */ /* 0x000fe200000006ff */
[----:B------:R-:W-:Y:S05]  /*61c0*/  WARPSYNC.ALL ;  /* 0x0000000000007948 */ /* 0x000fea0003800000 */
[----:B------:R-:W-:Y:S01]  /*61d0*/  R2UR UR4, R34 ;  /* 0x00000000220472ca */ /* 0x000fe200000e0000 */
[----:B------:R-:W-:Y:S01]  /*61e0*/  BSSY.RECONVERGENT B0, `(.L_x_94) ;  /* 0x0000050000007945 */ /* 0x000fe20003800200 */
[----:B------:R-:W-:Y:S02]  /*61f0*/  LOP3.LUT R21, R40, 0xffff0000, RZ, 0xc0, !PT ;  /* 0xffff000028157812 */ /* 0x000fe400078ec0ff */
[C---:B------:R-:W-:Y:S02]  /*6200*/  SHF.L.U32 R36, R41.reuse, 0x10, RZ ;  /* 0x0000001029247819 */ /* 0x040fe400000006ff */
[----:B------:R-:W-:Y:S02]  /*6210*/  LOP3.LUT R38, R41, 0xffff0000, RZ, 0xc0, !PT ;  /* 0xffff000029267812 */ /* 0x000fe400078ec0ff */
[----:B------:R-:W-:Y:S02]  /*6220*/  SHF.L.U32 R37, R49, 0x10, RZ ;  /* 0x0000001031257819 */ /* 0x000fe400000006ff */
[----:B------:R-:W-:Y:S03]  /*6230*/  ISETP.NE.AND P0, PT, R72, RZ, PT ;  /* 0x000000ff4800720c */ /* 0x000fe60003f05270 */
[----:B------:R-:W1:Y:S02]  /*6240*/  LDTM.16dp256bit.x4 R4, tmem[UR4] ;  /* 0x00000004000479ee */ /* 0x000e640008120000 */
[C---:B-12---:R-:W-:Y:S01]  /*6250*/  FMUL R0, R33.reuse, R4 ;  /* 0x0000000421007220 */ /* 0x046fe20000400000 */
[C---:B------:R-:W-:Y:S01]  /*6260*/  FMUL R2, R33.reuse, R5 ;  /* 0x0000000521027220 */ /* 0x040fe20000400000 */
[C---:B------:R-:W-:Y:S01]  /*6270*/  FMUL R3, R33.reuse, R6 ;  /* 0x0000000621037220 */ /* 0x040fe20000400000 */
[----:B------:R-:W-:Y:S01]  /*6280*/  FMUL R7, R33, R7 ;  /* 0x0000000721077220 */ /* 0x000fe20000400000 */
[C---:B------:R-:W-:Y:S01]  /*6290*/  FFMA R0, R35.reuse, R20, R0 ;  /* 0x0000001423007223 */ /* 0x040fe20000000000 */
[C---:B------:R-:W-:Y:S01]  /*62a0*/  SHF.L.U32 R20, R42.reuse, 0x10, RZ ;  /* 0x000000102a147819 */ /* 0x040fe200000006ff */
[----:B------:R-:W-:Y:S01]  /*62b0*/  FFMA R2, R35, R21, R2 ;  /* 0x0000001523027223 */ /* 0x000fe20000000002 */
[----:B------:R-:W-:Y:S01]  /*62c0*/  SHF.L.U32 R21, R43, 0x10, RZ ;  /* 0x000000102b157819 */ /* 0x000fe200000006ff */
[----:B------:R-:W-:Y:S01]  /*62d0*/  FFMA R3, R35, R36, R3 ;  /* 0x0000002423037223 */ /* 0x000fe20000000003 */
[----:B------:R-:W-:Y:S01]  /*62e0*/  LOP3.LUT R36, R42, 0xffff0000, RZ, 0xc0, !PT ;  /* 0xffff00002a247812 */ /* 0x000fe200078ec0ff */
[C---:B------:R-:W-:Y:S01]  /*62f0*/  FMUL R4, R33.reuse, R8 ;  /* 0x0000000821047220 */ /* 0x040fe20000400000 */
[----:B------:R-:W-:Y:S01]  /*6300*/  F2FP.BF16.F32.PACK_AB R44, R2, R0 ;  /* 0x00000000022c723e */ /* 0x000fe200000010ff */
[C---:B------:R-:W-:Y:S01]  /*6310*/  FMUL R5, R33.reuse, R9 ;  /* 0x0000000921057220 */ /* 0x040fe20000400000 */
[----:B------:R-:W-:Y:S01]  /*6320*/  FMUL R6, R33, R10 ;  /* 0x0000000a21067220 */ /* 0x000fe20000400000 */
[----:B------:R-:W-:Y:S01]  /*6330*/  FFMA R7, R35, R38, R7 ;  /* 0x0000002623077223 */ /* 0x000fe20000000007 */
[----:B------:R-:W-:Y:S01]  /*6340*/  LOP3.LUT R38, R51, 0xffff0000, RZ, 0xc0, !PT ;  /* 0xffff000033267812 */ /* 0x000fe200078ec0ff */
[----:B------:R-:W-:Y:S01]  /*6350*/  FFMA R4, R35, R20, R4 ;  /* 0x0000001423047223 */ /* 0x000fe20000000004 */
[----:B------:R-:W-:Y:S01]  /*6360*/  LOP3.LUT R20, R43, 0xffff0000, RZ, 0xc0, !PT ;  /* 0xffff00002b147812 */ /* 0x000fe200078ec0ff */
[C---:B------:R-:W-:Y:S01]  /*6370*/  FFMA R5, R35.reuse, R36, R5 ;  /* 0x0000002423057223 */ /* 0x040fe20000000005 */
[C---:B------:R-:W-:Y:S01]  /*6380*/  LOP3.LUT R36, R48.reuse, 0xffff0000, RZ, 0xc0, !PT ;  /* 0xffff000030247812 */ /* 0x040fe200078ec0ff */
[----:B------:R-:W-:Y:S01]  /*6390*/  FFMA R6, R35, R21, R6 ;  /* 0x0000001523067223 */ /* 0x000fe20000000006 */
[----:B------:R-:W-:Y:S01]  /*63a0*/  SHF.L.U32 R21, R48, 0x10, RZ ;  /* 0x0000001030157819 */ /* 0x000fe200000006ff */
[----:B------:R-:W-:Y:S01]  /*63b0*/  FMUL R11, R33, R11 ;  /* 0x0000000b210b7220 */ /* 0x000fe20000400000 */
[----:B------:R-:W-:Y:S01]  /*63c0*/  F2FP.BF16.F32.PACK_AB R45, R7, R3 ;  /* 0x00000003072d723e */ /* 0x000fe200000010ff */
[C---:B------:R-:W-:Y:S01]  /*63d0*/  FMUL R8, R33.reuse, R12 ;  /* 0x0000000c21087220 */ /* 0x040fe20000400000 */
[C---:B------:R-:W-:Y:S01]  /*63e0*/  FMUL R9, R33.reuse, R13 ;  /* 0x0000000d21097220 */ /* 0x040fe20000400000 */
[----:B------:R-:W-:Y:S01]  /*63f0*/  FMUL R10, R33, R14 ;  /* 0x0000000e210a7220 */ /* 0x000fe20000400000 */
[C---:B------:R-:W-:Y:S01]  /*6400*/  FFMA R11, R35.reuse, R20, R11 ;  /* 0x00000014230b7223 */ /* 0x040fe2000000000b */
[----:B------:R-:W-:Y:S01]  /*6410*/  FFMA R8, R35, R21, R8 ;  /* 0x0000001523087223 */ /* 0x000fe20000000008 */
[----:B------:R-:W-:Y:S01]  /*6420*/  LOP3.LUT R20, R49, 0xffff0000, RZ, 0xc0, !PT ;  /* 0xffff000031147812 */ /* 0x000fe200078ec0ff */
[----:B------:R-:W-:Y:S01]  /*6430*/  FFMA R9, R35, R36, R9 ;  /* 0x0000002423097223 */ /* 0x000fe20000000009 */
[----:B------:R-:W-:Y:S01]  /*6440*/  FMUL R15, R33, R15 ;  /* 0x0000000f210f7220 */ /* 0x000fe20000400000 */
[C---:B------:R-:W-:Y:S01]  /*6450*/  SHF.L.U32 R21, R50.reuse, 0x10, RZ ;  /* 0x0000001032157819 */ /* 0x040fe200000006ff */
[----:B------:R-:W-:Y:S01]  /*6460*/  FFMA R10, R35, R37, R10 ;  /* 0x00000025230a7223 */ /* 0x000fe2000000000a */
[C---:B------:R-:W-:Y:S01]  /*6470*/  FMUL R12, R33.reuse, R16 ;  /* 0x00000010210c7220 */ /* 0x040fe20000400000 */
[----:B------:R-:W-:Y:S01]  /*6480*/  LOP3.LUT R36, R50, 0xffff0000, RZ, 0xc0, !PT ;  /* 0xffff000032247812 */ /* 0x000fe200078ec0ff */
[----:B------:R-:W-:Y:S01]  /*6490*/  FMUL R13, R33, R17 ;  /* 0x00000011210d7220 */ /* 0x000fe20000400000 */
[----:B------:R-:W-:Y:S01]  /*64a0*/  SHF.L.U32 R37, R51, 0x10, RZ ;  /* 0x0000001033257819 */ /* 0x000fe200000006ff */
[----:B------:R-:W-:Y:S01]  /*64b0*/  FMUL R14, R33, R18 ;  /* 0x00000012210e7220 */ /* 0x000fe20000400000 */
[----:B------:R-:W-:Y:S01]  /*64c0*/  FFMA R15, R35, R20, R15 ;  /* 0x00000014230f7223 */ /* 0x000fe2000000000f */
[----:B------:R-:W-:Y:S01]  /*64d0*/  FMUL R19, R33, R19 ;  /* 0x0000001321137220 */ /* 0x000fe20000400000 */
[C---:B------:R-:W-:Y:S01]  /*64e0*/  FFMA R12, R35.reuse, R21, R12 ;  /* 0x00000015230c7223 */ /* 0x040fe2000000000c */
[C---:B------:R-:W-:Y:S01]  /*64f0*/  FFMA R13, R35.reuse, R36, R13 ;  /* 0x00000024230d7223 */ /* 0x040fe2000000000d */
[C---:B------:R-:W-:Y:S01]  /*6500*/  FFMA R14, R35.reuse, R37, R14 ;  /* 0x00000025230e7223 */ /* 0x040fe2000000000e */
[----:B------:R-:W-:Y:S01]  /*6510*/  FFMA R19, R35, R38, R19 ;  /* 0x0000002623137223 */ /* 0x000fe20000000013 */
[----:B------:R-:W-:Y:S02]  /*6520*/  F2FP.BF16.F32.PACK_AB R46, R5, R4 ;  /* 0x00000004052e723e */ /* 0x000fe400000010ff */
[----:B------:R-:W-:Y:S02]  /*6530*/  F2FP.BF16.F32.PACK_AB R47, R11, R6 ;  /* 0x000000060b2f723e */ /* 0x000fe400000010ff */
[----:B------:R-:W-:Y:S02]  /*6540*/  F2FP.BF16.F32.PACK_AB R88, R9, R8 ;  /* 0x000000080958723e */ /* 0x000fe400000010ff */
[----:B------:R-:W-:Y:S01]  /*6550*/  F2FP.BF16.F32.PACK_AB R89, R15, R10 ;  /* 0x0000000a0f59723e */ /* 0x000fe200000010ff */
[----:B------:R1:W-:Y:S01]  /*6560*/  STSM.16.M88.4 [R84+0x200], R44 ;  /* 0x0002002c54007844 */ /* 0x0003e20000000200 */
[----:B------:R-:W-:Y:S02]  /*6570*/  F2FP.BF16.F32.PACK_AB R90, R13, R12 ;  /* 0x0000000c0d5a723e */ /* 0x000fe400000010ff */
[----:B------:R-:W-:Y:S05]  /*6580*/  F2FP.BF16.F32.PACK_AB R91, R19, R14 ;  /* 0x0000000e135b723e */ /* 0x000fea00000010ff */
[----:B------:R1:W-:Y:S01]  /*6590*/  STSM.16.M88.4 [R82+0x200], R88 ;  /* 0x0002005852007844 */ /* 0x0003e20000000200 */
[----:B------:R-:W-:Y:S01]  /*65a0*/  @!PT LDS RZ, [RZ] ;  /* 0x00000000fffff984 */ /* 0x000fe20000000800 */
[----:B------:R-:W-:Y:S01]  /*65b0*/  @!PT LDS RZ, [RZ] ;  /* 0x00000000fffff984 */ /* 0x000fe20000000800 */
[----:B------:R-:W-:Y:S01]  /*65c0*/  @!PT LDS RZ, [RZ] ;  /* 0x00000000fffff984 */ /* 0x000fe20000000800 */
[----:B------:R-:W-:Y:S01]  /*65d0*/  @!PT LDS RZ, [RZ] ;  /* 0x00000000fffff984 */ /* 0x000fe20000000800 */
[----:B------:R2:W-:Y:S07]  /*65e0*/  MEMBAR.ALL.CTA ;  /* 0x0000000000007992 */ /* 0x0005ee0000008000 */
[----:B--2---:R-:W2:Y:S02]  /*65f0*/  FENCE.VIEW.ASYNC.S ;  /* 0x00000000000073c6 */ /* 0x004ea40000000000 */
[----:B--2---:R-:W-:Y:S06]  /*6600*/  BAR.SYNC.DEFER_BLOCKING 0x1, 0x80 ;  /* 0x0042000000007b1d */ /* 0x004fec0000010000 */
[----:B------:R-:W-:Y:S05]  /*6610*/  @P0 BRA `(.L_x_95) ;  /* 0x0000000000300947 */ /* 0x000fea0003800000 */
[----:B------:R-:W-:Y:S01]  /*6620*/  UIADD3 UR6, UPT, UPT, UR50, 0x200, URZ ;  /* 0x0000020032067890 */ /* 0x000fe2000fffe0ff */
[----:B------:R-:W-:Y:S01]  /*6630*/  R2UR UR42, R79 ;  /* 0x000000004f2a72ca */ /* 0x000fe200000e0000 */
[----:B------:R-:W-:Y:S01]  /*6640*/  UIADD3 UR4, UP0, UPT, UR54, 0x680, URZ ;  /* 0x0000068036047890 */ /* 0x000fe2000ff1e0ff */
[----:B------:R-:W-:Y:S02]  /*6650*/  R2UR UR43, R77 ;  /* 0x000000004d2b72ca */ /* 0x000fe400000e0000 */
[----:B------:R-:W-:Y:S01]  /*6660*/  R2UR UR44, R78 ;  /* 0x000000004e2c72ca */ /* 0x000fe200000e0000 */
[----:B------:R-:W-:Y:S01]  /*6670*/  IMAD.U32 R74, RZ, RZ, UR6 ;  /* 0x00000006ff4a7e24 */ /* 0x000fe2000f8e00ff */
[----:B------:R-:W-:Y:S04]  /*6680*/  UIADD3.X UR5, UPT, UPT, URZ, UR55, URZ, UP0, !UPT ;  /* 0x00000037ff057290 */ /* 0x000fe800087fe4ff */
[----:B------:R-:W-:Y:S11]  /*6690*/  R2UR UR40, R74 ;  /* 0x000000004a2872ca */ /* 0x000ff600000e0000 */
[----:B------:R-:W-:Y:S02]  /*66a0*/  @!UPT UIADD3 URZ, UPT, UPT, URZ, URZ, URZ ;  /* 0x000000fffffff290 */ /* 0x000fe4000fffe0ff */
[----:B------:R2:W-:Y:S01]  /*66b0*/  UTMASTG.4D.IM2COL [UR40], [UR4] ;  /* 0x00000028040073b5 */ /* 0x0005e20008058000 */
[----:B------:R0:W-:Y:S01]  /*66c0*/  UTMACMDFLUSH ;  /* 0x00000000000079b7 */ /* 0x0001e20000000000 */
[----:B--2---:R-:W-:Y:S04]  /*66d0*/  DEPBAR.LE SB0, 0x1 ;  /* 0x000080400000791a */ /* 0x004fe80000000000 */
.L_x_95:
[----:B------:R-:W-:Y:S05]  /*66e0*/  BSYNC.RECONVERGENT B0 ;  /* 0x0000000000007941 */ /* 0x000fea0003800200 */
.L_x_94:
[----:B------:R-:W-:Y:S01]  /*66f0*/  BAR.SYNC.DEFER_BLOCKING 0x1, 0x80 ;  /* 0x0042000000007b1d */ /* 0x000fe20000010000 */
[----:B------:R-:W-:Y:S01]  /*6700*/  ISETP.NE.AND P1, PT, R81, RZ, PT ;  /* 0x000000ff5100720c */ /* 0x000fe20003f25270 */
[----:B------:R-:W-:Y:S01]  /*6710*/  UISETP.NE.AND UP0, UPT, UR52, URZ, UPT ;  /* 0x000000ff3400728c */ /* 0x000fe2000bf05270 */
[----:B------:R-:W-:Y:S11]  /*6720*/  LEA R4, R39, UR50, 0x3 ;  /* 0x0000003227047c11 */ /* 0x000ff6000f8e18ff */
[----:B------:R-:W-:Y:S01]  /*6730*/  @P1 SHF.L.U32 R3, R70, 0x1f, RZ ;  /* 0x0000001f46031819 */ /* 0x000fe200000006ff */
[----:B------:R-:W-:Y:S06]  /*6740*/  BRA.U !UP0, `(.L_x_96) ;  /* 0x0000000108247547 */ /* 0x000fec000b800000 */
[----:B------:R-:W2:Y:S01]  /*6750*/  S2R R0, SR_CgaCtaId ;  /* 0x0000000000007919 */ /* 0x000ea20000008800 */
[----:B------:R-:W-:Y:S01]  /*6760*/  IMAD.U32 R2, RZ, RZ, UR56 ;  /* 0x00000038ff027e24 */ /* 0x000fe2000f8e00ff */
[----:B------:R-:W-:Y:S04]  /*6770*/  UIADD3 UR56, UPT, UPT, UR56, 0x1, URZ ;  /* 0x0000000138387890 */ /* 0x000fe8000fffe0ff */
[----:B------:R-:W-:Y:S01]  /*6780*/  @P1 LEA R2, R2, UR50, 0x3 ;  /* 0x0000003202021c11 */ /* 0x000fe2000f8e18ff */
[----:B------:R-:W-:Y:S04]  /*6790*/  UISETP.NE.AND UP0, UPT, UR56, 0x4, UPT ;  /* 0x000000043800788c */ /* 0x000fe8000bf05270 */
[----:B------:R-:W-:Y:S01]  /*67a0*/  @P1 VIADD R5, R2, 0xa0 ;  /* 0x000000a002051836 */ /* 0x000fe20000000000 */
[----:B------:R-:W-:Y:S04]  /*67b0*/  USEL UR56, UR56, URZ, UP0 ;  /* 0x000000ff38387287 */ /* 0x000fe80008000000 */
[----:B--2---:R-:W-:Y:S04]  /*67c0*/  @P1 PRMT R0, R0, 0x654, R5 ;  /* 0x0000065400001816 */ /* 0x004fe80000000005 */
[----:B------:R2:W-:Y:S04]  /*67d0*/  @P1 SYNCS.ARRIVE.TRANS64.RED.A1T0 RZ, [R0+URZ], RZ ;  /* 0x000000ff00ff19a7 */ /* 0x0005e800081004ff */
.L_x_96:
[----:B------:R-:W4:Y:S01]  /*67e0*/  @P1 SYNCS.PHASECHK.TRANS64.TRYWAIT P0, [R4+URZ+0x80], R3 ;  /* 0x00008003040015a7 */ /* 0x000f2200080011ff */
[----:B------:R-:W-:Y:S01]  /*67f0*/  BSSY B1, `(.L_x_97) ;  /* 0x0000013000017945 */ /* 0x000fe20003800000 */
[----:B----4-:R-:W-:Y:S03]  /*6800*/  @P1 SEL R85, RZ, 0x1, !P0 ;  /* 0x00000001ff551807 */ /* 0x010fe60004000000 */
[----:B------:R-:W-:Y:S05]  /*6810*/  @!P1 BRA `(.L_x_98) ;  /* 0x0000000000409947 */ /* 0x000fea0003800000 */
[----:B------:R-:W-:Y:S01]  /*6820*/  ISETP.NE.AND P1, PT, R87, RZ, PT ;  /* 0x000000ff5700720c */ /* 0x000fe20003f25270 */
[----:B------:R-:W-:Y:S01]  /*6830*/  BSSY B0, `(.L_x_99) ;  /* 0x0000009000007945 */ /* 0x000fe20003800000 */
[----:B------:R-:W-:Y:S11]  /*6840*/  ISETP.NE.AND P0, PT, R85, RZ, PT ;  /* 0x000000ff5500720c */ /* 0x000ff60003f05270 */
[----:B------:R-:W-:Y:S05]  /*6850*/  @P1 IMAD R2, R39, 0x1000, R86 ;  /* 0x0000100027021824 */ /* 0x000fea00078e0256 */
[----:B--2---:R-:W-:Y:S05]  /*6860*/  @P1 IADD3 R0, PT, PT, R2, UR50, RZ ;  /* 0x0000003202001c10 */ /* 0x004fea000fffe0ff */
[----:B------:R-:W-:Y:S01]  /*6870*/  @P1 IMAD.IADD R0, R75, 0x1, R0 ;  /* 0x000000014b001824 */ /* 0x000fe200078e0200 */
[----:B------:R-:W-:Y:S06]  /*6880*/  @P0 BRA `(.L_x_100) ;  /* 0x00000000000c0947 */ /* 0x000fec0003800000 */
[----:B------:R-:W-:Y:S04]  /*6890*/  SHF.L.U32 R3, R70, 0x1f, RZ ;  /* 0x0000001f46037819 */ /* 0x000fe800000006ff */
[----:B------:R-:W2:Y:S02]  /*68a0*/  SYNCS.PHASECHK.TRANS64.TRYWAIT P0, [R4+URZ+0x80], R3 ;  /* 0x00008003040075a7 */ /* 0x000ea400080011ff */
[----:B--2---:R-:W-:Y:S05]  /*68b0*/  @!P0 BRA `(.L_x_101) ;  /* 0x00000024008c8947 */ /* 0x004fea0003800000 */
.L_x_100:
[----:B------:R-:W-:Y:S05]  /*68c0*/  BSYNC B0 ;  /* 0x0000000000007941 */ /* 0x000fea0003800000 */
.L_x_99:
[----:B------:R-:W-:Y:S02]  /*68d0*/  ISETP.NE.AND P0, PT, R87, RZ, PT ;  /* 0x000000ff5700720c */ /* 0x000fe40003f05270 */
[----:B------:R-:W-:Y:S11]  /*68e0*/  IADD3 R39, PT, PT, R39, 0x1, RZ ;  /* 0x0000000127277810 */ /* 0x000ff60007ffe0ff */
[----:B------:R-:W-:Y:S05]  /*68f0*/  @P0 WARPSYNC.ALL ;  /* 0x0000000000000948 */ /* 0x000fea0003800000 */
[----:B------:R4:W1:Y:S04]  /*6900*/  @P0 LDSM.16.M88.4 R40, [R2+UR50+0x200] ;  /* 0x000200320228083b */ /* 0x0008680008000200 */
[----:B------:R4:W1:Y:S02]  /*6910*/  @P0 LDSM.16.M88.4 R48, [R0+0x200] ;  /* 0x000200000030083b */ /* 0x0008640000000200 */
.L_x_98:
[----:B------:R-:W-:Y:S05]  /*6920*/  BSYNC B1 ;  /* 0x0000000000017941 */ /* 0x000fea0003800000 */
.L_x_97:
[----:B--2-4-:R-:W-:Y:S05]  /*6930*/  VIADD R0, R34, 0x20 ;  /* 0x0000002022007836 */ /* 0x014fea0000000000 */
[----:B------:R-:W-:Y:S04]  /*6940*/  SHF.R.U32.HI R0, RZ, 0x15, R0 ;  /* 0x00000015ff007819 */ /* 0x000fe80000011600 */
[----:B------:R-:W-:Y:S11]  /*6950*/  LOP3.LUT P0, RZ, R0, 0x3, R73, 0x48, !PT ;  /* 0x0000000300ff7812 */ /* 0x000ff60007804849 */
[----:B------:R-:W-:Y:S02]  /*6960*/  @!UPT UIADD3 URZ, UPT, UPT, URZ, URZ, URZ ;  /* 0x000000fffffff290 */ /* 0x000fe4000fffe0ff */
[----:B------:R-:W-:Y:S05]  /*6970*/  @!P0 BRA `(.L_x_102) ;  /* 0x0000000000408947 */ /* 0x000fea0003800000 */
[----:B------:R-:W2:Y:S01]  /*6980*/  LDCU.64 UR8, c[0x4][0x70] ;  /* 0x01000e00ff0877ac */ /* 0x000ea20008000a00 */
[----:B------:R-:W-:Y:S01]  /*6990*/  MOV R3, 0x0 ;  /* 0x0000000000037802 */ /* 0x000fe20000000f00 */
[----:B------:R-:W-:Y:S02]  /*69a0*/  HFMA2 R12, -RZ, RZ, 0, 5.9604644775390625e-08 ;  /* 0x00000001ff0c7431 */ /* 0x000fe400000001ff */
[----:B------:R-:W-:Y:S02]  /*69b0*/  IMAD.MOV.U32 R8, RZ, RZ, 0x192 ;  /* 0x00000192ff087424 */ /* 0x000fe400078e00ff */
[----:B------:R-:W-:Y:S01]  /*69c0*/  IMAD.MOV.U32 R13, RZ, RZ, RZ ;  /* 0x000000ffff0d7224 */ /* 0x000fe200078e00ff */
[----:B------:R-:W4:Y:S01]  /*69d0*/  LDCU.64 UR6, c[0x4][0x78] ;  /* 0x01000f00ff0677ac */ /* 0x000f220008000a00 */
[----:B------:R-:W1:Y:S01]  /*69e0*/  LDC.64 R2, c[0x4][R3] ;  /* 0x0100000003027b82 */ /* 0x000e620000000a00 */
[----:B------:R-:W5:Y:S01]  /*69f0*/  LDCU.64 UR4, c[0x4][0x10] ;  /* 0x01000200ff0477ac */ /* 0x000f620008000a00 */
[----:B--2---:R-:W-:Y:S01]  /*6a00*/  MOV R5, UR9 ;  /* 0x0000000900057c02 */ /* 0x004fe20008000f00 */
[----:B------:R-:W-:Y:S01]  /*6a10*/  IMAD.U32 R4, RZ, RZ, UR8 ;  /* 0x00000008ff047e24 */ /* 0x000fe2000f8e00ff */
[----:B----4-:R-:W-:Y:S01]  /*6a20*/  MOV R7, UR7 ;  /* 0x0000000700077c02 */ /* 0x010fe20008000f00 */
[----:B------:R-:W-:Y:S01]  /*6a30*/  IMAD.U32 R6, RZ, RZ, UR6 ;  /* 0x00000006ff067e24 */ /* 0x000fe2000f8e00ff */
[----:B-----5:R-:W-:Y:S01]  /*6a40*/  MOV R11, UR5 ;  /* 0x00000005000b7c02 */ /* 0x020fe20008000f00 */
[----:B------:R-:W-:Y:S02]  /*6a50*/  IMAD.U32 R10, RZ, RZ, UR4 ;  /* 0x00000004ff0a7e24 */ /* 0x000fe4000f8e00ff */
[----:B------:R-:W-:Y:S07]  /*6a60*/  LEPC R20, `(.L_x_102) ;  /* 0x000000001014794e */ /* 0x000fee0000000000 */
[----:B-1-3--:R-:W-:Y:S05]  /*6a70*/  CALL.ABS.NOINC R2 ;  /* 0x0000000002007343 */ /* 0x00afea0003c00000 */
.L_x_102:
[----:B-1----:R-:W-:Y:S01]  /*6a80*/  SHF.L.U32 R20, R40, 0x10, RZ ;  /* 0x0000001028147819 */ /* 0x002fe200000006ff */
[----:B------:R-:W-:Y:S05]  /*6a90*/  WARPSYNC.ALL ;  /* 0x0000000000007948 */ /* 0x000fea0003800000 */
[----:B------:R-:W-:Y:S01]  /*6aa0*/  R2UR UR4, R34 ;  /* 0x00000000220472ca */ /* 0x000fe200000e0000 */
[----:B------:R-:W1:Y:S01]  /*6ab0*/  S2R R92, SR_CgaCtaId ;  /* 0x00000000005c7919 */ /* 0x000e620000008800 */
[----:B------:R-:W-:Y:S01]  /*6ac0*/  LOP3.LUT R21, R40, 0xffff0000, RZ, 0xc0, !PT ;  /* 0xffff000028157812 */ /* 0x000fe200078ec0ff */
[----:B------:R-:W-:Y:S01]  /*6ad0*/  BSSY.RECONVERGENT B0, `(.L_x_103) ;  /* 0x0000054000007945 */ /* 0x000fe20003800200 */
[----:B------:R-:W-:Y:S02]  /*6ae0*/  LOP3.LUT R36, R41, 0xffff0000, RZ, 0xc0, !PT ;  /* 0xffff000029247812 */ /* 0x000fe400078ec0ff */
[----:B------:R-:W-:Y:S02]  /*6af0*/  SHF.L.U32 R37, R49, 0x10, RZ ;  /* 0x0000001031257819 */ /* 0x000fe400000006ff */
[----:B------:R-:W-:Y:S02]  /*6b00*/  LOP3.LUT R38, R51, 0xffff0000, RZ, 0xc0, !PT ;  /* 0xffff000033267812 */ /* 0x000fe400078ec0ff */
[----:B------:R-:W-:Y:S02]  /*6b10*/  ISETP.NE.AND P6, PT, R81, RZ, PT ;  /* 0x000000ff5100720c */ /* 0x000fe40003fc5270 */
[----:B------:R-:W-:Y:S01]  /*6b20*/  ISETP.NE.AND P0, PT, R72, RZ, PT ;  /* 0x000000ff4800720c */ /* 0x000fe20003f05270 */
[----:B------:R-:W2:Y:S01]  /*6b30*/  LDTM.16dp256bit.x4 R4, tmem[UR4+0x20] ;  /* 0x00002004000479ee */ /* 0x000ea20008120000 */
[----:B------:R-:W-:Y:S09]  /*6b40*/  MOV R93, UR56 ;  /* 0x00000038005d7c02 */ /* 0x000ff20008000f00 */
[----:B------:R-:W-:Y:S04]  /*6b50*/  @P6 LEA R93, R93, UR50, 0x3 ;  /* 0x000000325d5d6c11 */ /* 0x000fe8000f8e18ff */
[----:B------:R-:W-:Y:S04]  /*6b60*/  @P6 IADD3 R93, PT, PT, R93, 0xa0, RZ ;  /* 0x000000a05d5d6810 */ /* 0x000fe80007ffe0ff */
[----:B-1----:R-:W-:Y:S01]  /*6b70*/  @P6 PRMT R93, R92, 0x654, R93 ;  /* 0x000006545c5d6816 */ /* 0x002fe2000000005d */
[C---:B--2---:R-:W-:Y:S01]  /*6b80*/  FMUL R0, R33.reuse, R4 ;  /* 0x0000000421007220 */ /* 0x044fe20000400000 */
[C---:B------:R-:W-:Y:S01]  /*6b90*/  FMUL R2, R33.reuse, R5 ;  /* 0x0000000521027220 */ /* 0x040fe20000400000 */
[C---:B------:R-:W-:Y:S01]  /*6ba0*/  FMUL R3, R33.reuse, R6 ;  /* 0x0000000621037220 */ /* 0x040fe20000400000 */
[----:B------:R-:W-:Y:S01]  /*6bb0*/  FMUL R7, R33, R7 ;  /* 0x0000000721077220 */ /* 0x000fe20000400000 */
[----:B------:R-:W-:Y:S01]  /*6bc0*/  FFMA R0, R35, R20, R0 ;  /* 0x0000001423007223 */ /* 0x000fe20000000000 */
[----:B------:R-:W-:Y:S01]  /*6bd0*/  SHF.L.U32 R20, R41, 0x10, RZ ;  /* 0x0000001029147819 */ /* 0x000fe200000006ff */
[----:B------:R-:W-:Y:S01]  /*6be0*/  FFMA R2, R35, R21, R2 ;  /* 0x0000001523027223 */ /* 0x000fe20000000002 */
[----:B------:R-:W-:Y:S01]  /*6bf0*/  SHF.L.U32 R21, R43, 0x10, RZ ;  /* 0x000000102b157819 */ /* 0x000fe200000006ff */
[C---:B------:R-:W-:Y:S01]  /*6c00*/  FMUL R4, R33.reuse, R8 ;  /* 0x0000000821047220 */ /* 0x040fe20000400000 */
[----:B------:R-:W-:Y:S01]  /*6c10*/  FMUL R5, R33, R9 ;  /* 0x0000000921057220 */ /* 0x000fe20000400000 */
[C---:B------:R-:W-:Y:S01]  /*6c20*/  FFMA R3, R35.reuse, R20, R3 ;  /* 0x0000001423037223 */ /* 0x040fe20000000003 */
[C---:B------:R-:W-:Y:S01]  /*6c30*/  SHF.L.U32 R20, R42.reuse, 0x10, RZ ;  /* 0x000000102a147819 */ /* 0x040fe200000006ff */
[----:B------:R-:W-:Y:S01]  /*6c40*/  FFMA R7, R35, R36, R7 ;  /* 0x0000002423077223 */ /* 0x000fe20000000007 */
[----:B------:R-:W-:Y:S01]  /*6c50*/  LOP3.LUT R36, R42, 0xffff0000, RZ, 0xc0, !PT ;  /* 0xffff00002a247812 */ /* 0x000fe200078ec0ff */
[----:B------:R-:W-:Y:S01]  /*6c60*/  FMUL R6, R33, R10 ;  /* 0x0000000a21067220 */ /* 0x000fe20000400000 */
[----:B------:R-:W-:Y:S01]  /*6c70*/  F2FP.BF16.F32.PACK_AB R44, R2, R0 ;  /* 0x00000000022c723e */ /* 0x000fe200000010ff */
[----:B------:R-:W-:Y:S01]  /*6c80*/  FFMA R4, R35, R20, R4 ;  /* 0x0000001423047223 */ /* 0x000fe20000000004 */
[----:B------:R-:W-:Y:S01]  /*6c90*/  LOP3.LUT R20, R43, 0xffff0000, RZ, 0xc0, !PT ;  /* 0xffff00002b147812 */ /* 0x000fe200078ec0ff */
[----:B------:R-:W-:Y:S01]  /*6ca0*/  FMUL R11, R33, R11 ;  /* 0x0000000b210b7220 */ /* 0x000fe20000400000 */
[----:B------:R-:W-:Y:S01]  /*6cb0*/  F2FP.BF16.F32.PACK_AB R45, R7, R3 ;  /* 0x00000003072d723e */ /* 0x000fe200000010ff */
[C---:B------:R-:W-:Y:S01]  /*6cc0*/  FFMA R5, R35.reuse, R36, R5 ;  /* 0x0000002423057223 */ /* 0x040fe20000000005 */
[----:B------:R-:W-:Y:S01]  /*6cd0*/  LOP3.LUT R36, R50, 0xffff0000, RZ, 0xc0, !PT ;  /* 0xffff000032247812 */ /* 0x000fe200078ec0ff */
[C---:B------:R-:W-:Y:S01]  /*6ce0*/  FFMA R6, R35.reuse, R21, R6 ;  /* 0x0000001523067223 */ /* 0x040fe20000000006 */
[C---:B------:R-:W-:Y:S01]  /*6cf0*/  SHF.L.U32 R21, R48.reuse, 0x10, RZ ;  /* 0x0000001030157819 */ /* 0x040fe200000006ff */
[----:B------:R-:W-:Y:S01]  /*6d00*/  FFMA R11, R35, R20, R11 ;  /* 0x00000014230b7223 */ /* 0x000fe2000000000b */
[----:B------:R-:W-:Y:S01]  /*6d10*/  LOP3.LUT R20, R48, 0xffff0000, RZ, 0xc0, !PT ;  /* 0xffff000030147812 */ /* 0x000fe200078ec0ff */
[----:B------:R-:W-:Y:S01]  /*6d20*/  FMUL R8, R33, R12 ;  /* 0x0000000c21087220 */ /* 0x000fe20000400000 */
[----:B------:R-:W-:Y:S01]  /*6d30*/  F2FP.BF16.F32.PACK_AB R46, R5, R4 ;  /* 0x00000004052e723e */ /* 0x000fe200000010ff */
[C---:B------:R-:W-:Y:S01]  /*6d40*/  FMUL R9, R33.reuse, R13 ;  /* 0x0000000d21097220 */ /* 0x040fe20000400000 */
[----:B------:R-:W-:Y:S01]  /*6d50*/  FMUL R10, R33, R14 ;  /* 0x0000000e210a7220 */ /* 0x000fe20000400000 */
[----:B------:R-:W-:Y:S01]  /*6d60*/  FFMA R8, R35, R21, R8 ;  /* 0x0000001523087223 */ /* 0x000fe20000000008 */
[----:B------:R-:W-:Y:S01]  /*6d70*/  FMUL R15, R33, R15 ;  /* 0x0000000f210f7220 */ /* 0x000fe20000400000 */
[----:B------:R-:W-:Y:S01]  /*6d80*/  FFMA R9, R35, R20, R9 ;  /* 0x0000001423097223 */ /* 0x000fe20000000009 */
[----:B------:R-:W-:Y:S01]  /*6d90*/  LOP3.LUT R20, R49, 0xffff0000, RZ, 0xc0, !PT ;  /* 0xffff000031147812 */ /* 0x000fe200078ec0ff */
[----:B------:R-:W-:Y:S01]  /*6da0*/  FFMA R10, R35, R37, R10 ;  /* 0x00000025230a7223 */ /* 0x000fe2000000000a */
[----:B------:R-:W-:Y:S01]  /*6db0*/  SHF.L.U32 R21, R50, 0x10, RZ ;  /* 0x0000001032157819 */ /* 0x000fe200000006ff */
[C---:B------:R-:W-:Y:S01]  /*6dc0*/  FMUL R12, R33.reuse, R16 ;  /* 0x00000010210c7220 */ /* 0x040fe20000400000 */
        /* <DEDUP_REMOVED lines=11> */
[----:B------:R-:W-:Y:S01]  /*6e80*/  F2FP.BF16.F32.PACK_AB R89, R15, R10 ;  /* 0x0000000a0f59723e */ /* 0x000fe200000010ff */
[----:B------:R1:W-:Y:S01]  /*6e90*/  STSM.16.M88.4 [R84+0x1200], R44 ;  /* 0x0012002c54007844 */ /* 0x0003e20000000200 */
[----:B------:R-:W-:Y:S02]  /*6ea0*/  F2FP.BF16.F32.PACK_AB R90, R13, R12 ;  /* 0x0000000c0d5a723e */ /* 0x000fe400000010ff */
[----:B------:R-:W-:Y:S02]  /*6eb0*/  F2FP.BF16.F32.PACK_AB R91, R19, R14 ;  /* 0x0000000e135b723e */ /* 0x000fe400000010ff */
[----:B------:R-:W-:Y:S02]  /*6ec0*/  LEA R16, R39, UR50, 0x3 ;  /* 0x0000003227107c11 */ /* 0x000fe4000f8e18ff */
[----:B------:R-:W-:Y:S01]  /*6ed0*/  @P6 SHF.L.U32 R17, R70, 0x1f, RZ ;  /* 0x0000001f46116819 */ /* 0x000fe200000006ff */
        /* <DEDUP_REMOVED lines=9> */
[----:B------:R-:W-:Y:S01]  /*6f70*/  R2UR UR10, R79 ;  /* 0x000000004f0a72ca */ /* 0x000fe200000e0000 */
[----:B------:R-:W-:Y:S01]  /*6f80*/  UIADD3 UR4, UP0, UPT, UR54, 0x680, URZ ;  /* 0x0000068036047890 */ /* 0x000fe2000ff1e0ff */
[----:B------:R-:W-:Y:S01]  /*6f90*/  R2UR UR11, R77 ;  /* 0x000000004d0b72ca */ /* 0x000fe200000e0000 */
[----:B------:R-:W-:Y:S01]  /*6fa0*/  UIADD3 UR9, UPT, UPT, UR41, 0x20, URZ ;  /* 0x0000002029097890 */ /* 0x000fe2000fffe0ff */
[----:B------:R-:W-:Y:S01]  /*6fb0*/  R2UR UR12, R78 ;  /* 0x000000004e0c72ca */ /* 0x000fe200000e0000 */
[----:B------:R-:W-:Y:S02]  /*6fc0*/  UIADD3 UR8, UPT, UPT, UR50, 0x1200, URZ ;  /* 0x0000120032087890 */ /* 0x000fe4000fffe0ff */
[----:B------:R-:W-:Y:S10]  /*6fd0*/  UIADD3.X UR5, UPT, UPT, URZ, UR55, URZ, UP0, !UPT ;  /* 0x00000037ff057290 */ /* 0x000ff400087fe4ff */
[----:B------:R2:W-:Y:S01]  /*6fe0*/  UTMASTG.4D.IM2COL [UR8], [UR4] ;  /* 0x00000008040073b5 */ /* 0x0005e20008058000 */
[----:B------:R0:W-:Y:S01]  /*6ff0*/  UTMACMDFLUSH ;  /* 0x00000000000079b7 */ /* 0x0001e20000000000 */
[----:B--2---:R-:W-:Y:S04]  /*7000*/  DEPBAR.LE SB0, 0x1 ;  /* 0x000080400000791a */ /* 0x004fe80000000000 */
.L_x_104:
[----:B------:R-:W-:Y:S05]  /*7010*/  BSYNC.RECONVERGENT B0 ;  /* 0x0000000000007941 */ /* 0x000fea0003800200 */
.L_x_103:
[----:B------:R-:W-:Y:S01]  /*7020*/  BAR.SYNC.DEFER_BLOCKING 0x1, 0x80 ;  /* 0x0042000000007b1d */ /* 0x000fe20000010000 */
[----:B------:R-:W-:Y:S04]  /*7030*/  UIADD3 UR40, UPT, UPT, UR56, 0x1, URZ ;  /* 0x0000000138287890 */ /* 0x000fe8000fffe0ff */
[----:B------:R-:W-:Y:S04]  /*7040*/  UISETP.NE.AND UP0, UPT, UR40, 0x4, UPT ;  /* 0x000000042800788c */ /* 0x000fe8000bf05270 */
[----:B------:R-:W-:Y:S01]  /*7050*/  USEL UR40, UR40, URZ, UP0 ;  /* 0x000000ff28287287 */ /* 0x000fe20008000000 */
[----:B------:R2:W-:Y:S01]  /*7060*/  @P6 SYNCS.ARRIVE.TRANS64.RED.A1T0 RZ, [R93+URZ], RZ ;  /* 0x000000ff5dff69a7 */ /* 0x0005e200081004ff */
[----:B------:R-:W-:Y:S01]  /*7070*/  BSSY B1, `(.L_x_105) ;  /* 0x0000014000017945 */ /* 0x000fe20003800000 */
[----:B------:R-:W4:Y:S02]  /*7080*/  @P6 SYNCS.PHASECHK.TRANS64.TRYWAIT P0, [R16+URZ+0x80], R17 ;  /* 0x00008011100065a7 */ /* 0x000f2400080011ff */
[----:B----4-:R-:W-:Y:S01]  /*7090*/  @P6 SEL R85, RZ, 0x1, !P0 ;  /* 0x00000001ff556807 */ /* 0x010fe20004000000 */
[----:B--2---:R-:W-:Y:S06]  /*70a0*/  @!P6 BRA `(.L_x_106) ;  /* 0x000000000040e947 */ /* 0x004fec0003800000 */
[----:B------:R-:W-:Y:S01]  /*70b0*/  ISETP.NE.AND P1, PT, R87, RZ, PT ;  /* 0x000000ff5700720c */ /* 0x000fe20003f25270 */
[----:B------:R-:W-:Y:S01]  /*70c0*/  BSSY B0, `(.L_x_107) ;  /* 0x0000009000007945 */ /* 0x000fe20003800000 */
[----:B------:R-:W-:Y:S11]  /*70d0*/  ISETP.NE.AND P0, PT, R85, RZ, PT ;  /* 0x000000ff5500720c */ /* 0x000ff60003f05270 */
[----:B------:R-:W-:Y:S05]  /*70e0*/  @P1 IMAD R2, R39, 0x1000, R86 ;  /* 0x0000100027021824 */ /* 0x000fea00078e0256 */
[----:B------:R-:W-:Y:S05]  /*70f0*/  @P1 IADD3 R0, PT, PT, R2, UR50, RZ ;  /* 0x0000003202001c10 */ /* 0x000fea000fffe0ff */
[----:B------:R-:W-:Y:S01]  /*7100*/  @P1 IMAD.IADD R0, R75, 0x1, R0 ;  /* 0x000000014b001824 */ /* 0x000fe200078e0200 */
[----:B------:R-:W-:Y:S06]  /*7110*/  @P0 BRA `(.L_x_108) ;  /* 0x00000000000c0947 */ /* 0x000fec0003800000 */
[----:B------:R-:W-:Y:S04]  /*7120*/  SHF.L.U32 R3, R70, 0x1f, RZ ;  /* 0x0000001f46037819 */ /* 0x000fe800000006ff */
[----:B------:R-:W2:Y:S02]  /*7130*/  SYNCS.PHASECHK.TRANS64.TRYWAIT P0, [R16+URZ+0x80], R3 ;  /* 0x00008003100075a7 */ /* 0x000ea400080011ff */
[----:B--2---:R-:W-:Y:S05]  /*7140*/  @!P0 BRA `(.L_x_109) ;  /* 0x0000001c007c8947 */ /* 0x004fea0003800000 */
.L_x_108:
[----:B------:R-:W-:Y:S05]  /*7150*/  BSYNC B0 ;  /* 0x0000000000007941 */ /* 0x000fea0003800000 */
.L_x_107:
[----:B------:R-:W-:Y:S02]  /*7160*/  ISETP.NE.AND P0, PT, R87, RZ, PT ;  /* 0x000000ff5700720c */ /* 0x000fe40003f05270 */
[----:B------:R-:W-:Y:S11]  /*7170*/  IADD3 R39, PT, PT, R39, 0x1, RZ ;  /* 0x0000000127277810 */ /* 0x000ff60007ffe0ff */
[----:B------:R-:W-:Y:S05]  /*7180*/  @P0 WARPSYNC.ALL ;  /* 0x0000000000000948 */ /* 0x000fea0003800000 */
[----:B------:R4:W1:Y:S04]  /*7190*/  @P0 LDSM.16.M88.4 R40, [R2+UR50+0x200] ;  /* 0x000200320228083b */ /* 0x0008680008000200 */
[----:B------:R4:W1:Y:S02]  /*71a0*/  @P0 LDSM.16.M88.4 R48, [R0+0x200] ;  /* 0x000200000030083b */ /* 0x0008640000000200 */
.L_x_106:
[----:B------:R-:W-:Y:S05]  /*71b0*/  BSYNC B1 ;  /* 0x0000000000017941 */ /* 0x000fea0003800000 */
.L_x_105:
[----:B----4-:R-:W-:Y:S05]  /*71c0*/  VIADD R0, R34, 0x40 ;  /* 0x0000004022007836 */ /* 0x010fea0000000000 */
[----:B------:R-:W-:Y:S04]  /*71d0*/  SHF.R.U32.HI R0, RZ, 0x15, R0 ;  /* 0x00000015ff007819 */ /* 0x000fe80000011600 */
[----:B------:R-:W-:Y:S11]  /*71e0*/  LOP3.LUT P0, RZ, R0, 0x3, R73, 0x48, !PT ;  /* 0x0000000300ff7812 */ /* 0x000ff60007804849 */
[----:B------:R-:W-:Y:S02]  /*71f0*/  @!UPT UIADD3 URZ, UPT, UPT, URZ, URZ, URZ ;  /* 0x000000fffffff290 */ /* 0x000fe4000fffe0ff */
[----:B------:R-:W-:Y:S05]  /*7200*/  @!P0 BRA `(.L_x_110) ;  /* 0x0000000000408947 */ /* 0x000fea0003800000 */
[----:B------:R-:W4:Y:S01]  /*7210*/  LDCU.64 UR8, c[0x4][0x70] ;  /* 0x01000e00ff0877ac */ /* 0x000f220008000a00 */
[----:B--2---:R-:W-:Y:S01]  /*7220*/  MOV R3, 0x0 ;  /* 0x0000000000037802 */ /* 0x004fe20000000f00 */
[----:B------:R-:W-:Y:S02]  /*7230*/  HFMA2 R12, -RZ, RZ, 0, 5.9604644775390625e-08 ;  /* 0x00000001ff0c7431 */ /* 0x000fe400000001ff */
[----:B------:R-:W-:Y:S02]  /*7240*/  IMAD.MOV.U32 R8, RZ, RZ, 0x192 ;  /* 0x00000192ff087424 */ /* 0x000fe400078e00ff */
[----:B------:R-:W-:Y:S01]  /*7250*/  IMAD.MOV.U32 R13, RZ, RZ, RZ ;  /* 0x000000ffff0d7224 */ /* 0x000fe200078e00ff */
[----:B------:R-:W2:Y:S01]  /*7260*/  LDCU.64 UR6, c[0x4][0x78] ;  /* 0x01000f00ff0677ac */ /* 0x000ea20008000a00 */
[----:B------:R-:W1:Y:S01]  /*7270*/  LDC.64 R2, c[0x4][R3] ;  /* 0x0100000003027b82 */ /* 0x000e620000000a00 */
[----:B------:R-:W5:Y:S01]  /*7280*/  LDCU.64 UR4, c[0x4][0x10] ;  /* 0x01000200ff0477ac */ /* 0x000f620008000a00 */
[----:B----4-:R-:W-:Y:S01]  /*7290*/  MOV R5, UR9 ;  /* 0x0000000900057c02 */ /* 0x010fe20008000f00 */
[----:B------:R-:W-:Y:S01]  /*72a0*/  IMAD.U32 R4, RZ, RZ, UR8 ;  /* 0x00000008ff047e24 */ /* 0x000fe2000f8e00ff */
[----:B--2---:R-:W-:Y:S01]  /*72b0*/  MOV R7, UR7 ;  /* 0x0000000700077c02 */ /* 0x004fe20008000f00 */
[----:B------:R-:W-:Y:S01]  /*72c0*/  IMAD.U32 R6, RZ, RZ, UR6 ;  /* 0x00000006ff067e24 */ /* 0x000fe2000f8e00ff */
[----:B-----5:R-:W-:Y:S01]  /*72d0*/  MOV R11, UR5 ;  /* 0x00000005000b7c02 */ /* 0x020fe20008000f00 */
[----:B------:R-:W-:Y:S02]  /*72e0*/  IMAD.U32 R10, RZ, RZ, UR4 ;  /* 0x00000004ff0a7e24 */ /* 0x000fe4000f8e00ff */
[----:B------:R-:W-:Y:S07]  /*72f0*/  LEPC R20, `(.L_x_110) ;  /* 0x000000001014794e */ /* 0x000fee0000000000 */
[----:B-1-3--:R-:W-:Y:S05]  /*7300*/  CALL.ABS.NOINC R2 ;  /* 0x0000000002007343 */ /* 0x00afea0003c00000 */
.L_x_110:
[----:B-1----:R-:W-:Y:S01]  /*7310*/  SHF.L.U32 R20, R40, 0x10, RZ ;  /* 0x0000001028147819 */ /* 0x002fe200000006ff */
[----:B------:R-:W-:Y:S05]  /*7320*/  WARPSYNC.ALL ;  /* 0x0000000000007948 */ /* 0x000fea0003800000 */
[----:B------:R-:W-:Y:S01]  /*7330*/  R2UR UR4, R34 ;  /* 0x00000000220472ca */ /* 0x000fe200000e0000 */
[----:B------:R-:W-:Y:S01]  /*7340*/  BSSY.RECONVERGENT B0, `(.L_x_111) ;  /* 0x0000055000007945 */ /* 0x000fe20003800200 */
[----:B------:R-:W-:Y:S02]  /*7350*/  LOP3.LUT R21, R40, 0xffff0000, RZ, 0xc0, !PT ;  /* 0xffff000028157812 */ /* 0x000fe400078ec0ff */
[----:B------:R-:W-:Y:S02]  /*7360*/  LOP3.LUT R36, R41, 0xffff0000, RZ, 0xc0, !PT ;  /* 0xffff000029247812 */ /* 0x000fe400078ec0ff */
[----:B------:R-:W-:Y:S02]  /*7370*/  SHF.L.U32 R37, R43, 0x10, RZ ;  /* 0x000000102b257819 */ /* 0x000fe400000006ff */
[----:B------:R-:W-:Y:S02]  /*7380*/  LOP3.LUT R38, R51, 0xffff0000, RZ, 0xc0, !PT ;  /* 0xffff000033267812 */ /* 0x000fe400078ec0ff */
[----:B------:R-:W-:Y:S02]  /*7390*/  ISETP.NE.AND P6, PT, R81, RZ, PT ;  /* 0x000000ff5100720c */ /* 0x000fe40003fc5270 */
[----:B------:R-:W-:Y:S01]  /*73a0*/  ISETP.NE.AND P0, PT, R72, RZ, PT ;  /* 0x000000ff4800720c */ /* 0x000fe20003f05270 */
[----:B--2---:R-:W1:Y:S01]  /*73b0*/  LDTM.16dp256bit.x4 R4, tmem[UR4+0x40] ;  /* 0x00004004000479ee */ /* 0x004e620008120000 */
[----:B------:R-:W-:Y:S09]  /*73c0*/  MOV R93, UR40 ;  /* 0x00000028005d7c02 */ /* 0x000ff20008000f00 */
[----:B------:R-:W-:Y:S04]  /*73d0*/  @P6 LEA R93, R93, UR50, 0x3 ;  /* 0x000000325d5d6c11 */ /* 0x000fe8000f8e18ff */
[----:B------:R-:W-:Y:S04]  /*73e0*/  @P6 IADD3 R93, PT, PT, R93, 0xa0, RZ ;  /* 0x000000a05d5d6810 */ /* 0x000fe80007ffe0ff */
[----:B------:R-:W-:Y:S01]  /*73f0*/  @P6 PRMT R93, R92, 0x654, R93 ;  /* 0x000006545c5d6816 */ /* 0x000fe2000000005d */
[C---:B-1----:R-:W-:Y:S01]  /*7400*/  FMUL R0, R33.reuse, R4 ;  /* 0x0000000421007220 */ /* 0x042fe20000400000 */
[C---:B------:R-:W-:Y:S01]  /*7410*/  FMUL R2, R33.reuse, R5 ;  /* 0x0000000521027220 */ /* 0x040fe20000400000 */
[C---:B------:R-:W-:Y:S01]  /*7420*/  FMUL R3, R33.reuse, R6 ;  /* 0x0000000621037220 */ /* 0x040fe20000400000 */
[----:B------:R-:W-:Y:S01]  /*7430*/  FMUL R7, R33, R7 ;  /* 0x0000000721077220 */ /* 0x000fe20000400000 */
[----:B------:R-:W-:Y:S01]  /*7440*/  FFMA R0, R35, R20, R0 ;  /* 0x0000001423007223 */ /* 0x000fe20000000000 */
[----:B------:R-:W-:Y:S01]  /*7450*/  SHF.L.U32 R20, R41, 0x10, RZ ;  /* 0x0000001029147819 */ /* 0x000fe200000006ff */
[----:B------:R-:W-:Y:S01]  /*7460*/  FFMA R2, R35, R21, R2 ;  /* 0x0000001523027223 */ /* 0x000fe20000000002 */
[C---:B------:R-:W-:Y:S01]  /*7470*/  SHF.L.U32 R21, R42.reuse, 0x10, RZ ;  /* 0x000000102a157819 */ /* 0x040fe200000006ff */
[C---:B------:R-:W-:Y:S01]  /*7480*/  FMUL R4, R33.reuse, R8 ;  /* 0x0000000821047220 */ /* 0x040fe20000400000 */
[----:B------:R-:W-:Y:S01]  /*7490*/  FMUL R5, R33, R9 ;  /* 0x0000000921057220 */ /* 0x000fe20000400000 */
[C---:B------:R-:W-:Y:S01]  /*74a0*/  FFMA R3, R35.reuse, R20, R3 ;  /* 0x0000001423037223 */ /* 0x040fe20000000003 */
[----:B------:R-:W-:Y:S01]  /*74b0*/  LOP3.LUT R20, R42, 0xffff0000, RZ, 0xc0, !PT ;  /* 0xffff00002a147812 */ /* 0x000fe200078ec0ff */
[----:B------:R-:W-:Y:S01]  /*74c0*/  FFMA R7, R35, R36, R7 ;  /* 0x0000002423077223 */ /* 0x000fe20000000007 */
[----:B------:R-:W-:Y:S01]  /*74d0*/  LOP3.LUT R36, R43, 0xffff0000, RZ, 0xc0, !PT ;  /* 0xffff00002b247812 */ /* 0x000fe200078ec0ff */
[C---:B------:R-:W-:Y:S01]  /*74e0*/  FMUL R6, R33.reuse, R10 ;  /* 0x0000000a21067220 */ /* 0x040fe20000400000 */
[----:B------:R-:W-:Y:S01]  /*74f0*/  F2FP.BF16.F32.PACK_AB R44, R2, R0 ;  /* 0x00000000022c723e */ /* 0x000fe200000010ff */
[----:B------:R-:W-:Y:S01]  /*7500*/  FMUL R11, R33, R11 ;  /* 0x0000000b210b7220 */ /* 0x000fe20000400000 */
[----:B------:R-:W-:Y:S01]  /*7510*/  F2FP.BF16.F32.PACK_AB R45, R7, R3 ;  /* 0x00000003072d723e */ /* 0x000fe200000010ff */
[----:B------:R-:W-:Y:S01]  /*7520*/  FFMA R4, R35, R21, R4 ;  /* 0x0000001523047223 */ /* 0x000fe20000000004 */
[----:B------:R-:W-:Y:S01]  /*7530*/  SHF.L.U32 R21, R49, 0x10, RZ ;  /* 0x0000001031157819 */ /* 0x000fe200000006ff */
[C---:B------:R-:W-:Y:S01]  /*7540*/  FFMA R5, R35.reuse, R20, R5 ;  /* 0x0000001423057223 */ /* 0x040fe20000000005 */
[C---:B------:R-:W-:Y:S01]  /*7550*/  SHF.L.U32 R20, R48.reuse, 0x10, RZ ;  /* 0x0000001030147819 */ /* 0x040fe200000006ff */
[----:B------:R-:W-:Y:S01]  /*7560*/  FFMA R6, R35, R37, R6 ;  /* 0x0000002523067223 */ /* 0x000fe20000000006 */
[----:B------:R-:W-:Y:S01]  /*7570*/  SHF.L.U32 R37, R51, 0x10, RZ ;  /* 0x0000001033257819 */ /* 0x000fe200000006ff */
[----:B------:R-:W-:Y:S01]  /*7580*/  FFMA R11, R35, R36, R11 ;  /* 0x00000024230b7223 */ /* 0x000fe2000000000b */
[----:B------:R-:W-:Y:S01]  /*7590*/  LOP3.LUT R36, R48, 0xffff0000, RZ, 0xc0, !PT ;  /* 0xffff000030247812 */ /* 0x000fe200078ec0ff */
[----:B------:R-:W-:Y:S01]  /*75a0*/  FMUL R8, R33, R12 ;  /* 0x0000000c21087220 */ /* 0x000fe20000400000 */
[----:B------:R-:W-:Y:S01]  /*75b0*/  F2FP.BF16.F32.PACK_AB R46, R5, R4 ;  /* 0x00000004052e723e */ /* 0x000fe200000010ff */
[C---:B------:R-:W-:Y:S01]  /*75c0*/  FMUL R9, R33.reuse, R13 ;  /* 0x0000000d21097220 */ /* 0x040fe20000400000 */
[----:B------:R-:W-:Y:S01]  /*75d0*/  FMUL R10, R33, R14 ;  /* 0x0000000e210a7220 */ /* 0x000fe20000400000 */
[----:B------:R-:W-:Y:S01]  /*75e0*/  FFMA R8, R35, R20, R8 ;  /* 0x0000001423087223 */ /* 0x000fe20000000008 */
[----:B------:R-:W-:Y:S01]  /*75f0*/  LOP3.LUT R20, R49, 0xffff0000, RZ, 0xc0, !PT ;  /* 0xffff000031147812 */ /* 0x000fe200078ec0ff */
[C---:B------:R-:W-:Y:S01]  /*7600*/  FFMA R9, R35.reuse, R36, R9 ;  /* 0x0000002423097223 */ /* 0x040fe20000000009 */
[----:B------:R-:W-:Y:S01]  /*7610*/  FFMA R10, R35, R21, R10 ;  /* 0x00000015230a7223 */ /* 0x000fe2000000000a */
[C---:B------:R-:W-:Y:S01]  /*7620*/  FMUL R15, R33.reuse, R15 ;  /* 0x0000000f210f7220 */ /* 0x040fe20000400000 */
[C---:B------:R-:W-:Y:S01]  /*7630*/  SHF.L.U32 R21, R50.reuse, 0x10, RZ ;  /* 0x0000001032157819 */ /* 0x040fe200000006ff */
[C---:B------:R-:W-:Y:S01]  /*7640*/  FMUL R12, R33.reuse, R16 ;  /* 0x00000010210c7220 */ /* 0x040fe20000400000 */
[----:B------:R-:W-:Y:S01]  /*7650*/  LOP3.LUT R36, R50, 0xffff0000, RZ, 0xc0, !PT ;  /* 0xffff000032247812 */ /* 0x000fe200078ec0ff */
[C---:B------:R-:W-:Y:S01]  /*7660*/  FMUL R13, R33.reuse, R17 ;  /* 0x00000011210d7220 */ /* 0x040fe20000400000 */
        /* <DEDUP_REMOVED lines=34> */
.L_x_112:
[----:B------:R-:W-:Y:S05]  /*7890*/  BSYNC.RECONVERGENT B0 ;  /* 0x0000000000007941 */ /* 0x000fea0003800200 */
.L_x_111:
        /* <DEDUP_REMOVED lines=19> */
.L_x_116:
[----:B------:R-:W-:Y:S05]  /*79d0*/  BSYNC B0 ;  /* 0x0000000000007941 */ /* 0x000fea0003800000 */
.L_x_115:
[----:B------:R-:W-:Y:S11]  /*79e0*/  ISETP.NE.AND P0, PT, R87, RZ, PT ;  /* 0x000000ff5700720c */ /* 0x000ff60003f05270 */
[----:B------:R-:W-:Y:S02]  /*79f0*/  @!UPT UIADD3 URZ, UPT, UPT, URZ, URZ, URZ ;  /* 0x000000fffffff290 */ /* 0x000fe4000fffe0ff */
[----:B------:R-:W-:Y:S05]  /*7a00*/  @P0 WARPSYNC.ALL ;  /* 0x0000000000000948 */ /* 0x000fea0003800000 */
[----:B------:R4:W1:Y:S04]  /*7a10*/  @P0 LDSM.16.M88.4 R40, [R39+UR50+0x200] ;  /* 0x000200322728083b */ /* 0x0008680008000200 */
[----:B------:R4:W1:Y:S02]  /*7a20*/  @P0 LDSM.16.M88.4 R48, [R2+0x200] ;  /* 0x000200000230083b */ /* 0x0008640000000200 */
.L_x_114:
[----:B------:R-:W-:Y:S05]  /*7a30*/  BSYNC B1 ;  /* 0x0000000000017941 */ /* 0x000fea0003800000 */
.L_x_113:
[----:B--2---:R-:W-:Y:S05]  /*7a40*/  VIADD R0, R34, 0x60 ;  /* 0x0000006022007836 */ /* 0x004fea0000000000 */
        /* <DEDUP_REMOVED lines=9> */
[----:B------:R-:W5:Y:S01]  /*7ae0*/  LDCU.64 UR6, c[0x4][0x78] ;  /* 0x01000f00ff0677ac */ /* 0x000f620008000a00 */
[----:B----4-:R-:W4:Y:S01]  /*7af0*/  LDC.64 R2, c[0x4][R3] ;  /* 0x0100000003027b82 */ /* 0x010f220000000a00 */
[----:B------:R-:W3:Y:S01]  /*7b00*/  LDCU.64 UR4, c[0x4][0x10] ;  /* 0x01000200ff0477ac */ /* 0x000ee20008000a00 */
[----:B--2---:R-:W-:Y:S01]  /*7b10*/  MOV R5, UR9 ;  /* 0x0000000900057c02 */ /* 0x004fe20008000f00 */
[----:B------:R-:W-:Y:S01]  /*7b20*/  IMAD.U32 R4, RZ, RZ, UR8 ;  /* 0x00000008ff047e24 */ /* 0x000fe2000f8e00ff */
[----:B-----5:R-:W-:Y:S01]  /*7b30*/  MOV R7, UR7 ;  /* 0x0000000700077c02 */ /* 0x020fe20008000f00 */
[----:B------:R-:W-:Y:S01]  /*7b40*/  IMAD.U32 R6, RZ, RZ, UR6 ;  /* 0x00000006ff067e24 */ /* 0x000fe2000f8e00ff */
[----:B---3--:R-:W-:Y:S01]  /*7b50*/  MOV R11, UR5 ;  /* 0x00000005000b7c02 */ /* 0x008fe20008000f00 */
[----:B------:R-:W-:Y:S02]  /*7b60*/  IMAD.U32 R10, RZ, RZ, UR4 ;  /* 0x00000004ff0a7e24 */ /* 0x000fe4000f8e00ff */
[----:B------:R-:W-:Y:S07]  /*7b70*/  LEPC R20, `(.L_x_118) ;  /* 0x000000001014794e */ /* 0x000fee0000000000 */
[----:B-1--4-:R-:W-:Y:S05]  /*7b80*/  CALL.ABS.NOINC R2 ;  /* 0x0000000002007343 */ /* 0x012fea0003c00000 */
.L_x_118:
[----:B------:R-:W-:Y:S01]  /*7b90*/  ISETP.NE.AND P0, PT, R72, RZ, PT ;  /* 0x000000ff4800720c */ /* 0x000fe20003f05270 */
[----:B------:R-:W-:Y:S05]  /*7ba0*/  WARPSYNC.ALL ;  /* 0x0000000000007948 */ /* 0x000fea0003800000 */
[----:B------:R-:W-:Y:S01]  /*7bb0*/  R2UR UR4, R34 ;  /* 0x00000000220472ca */ /* 0x000fe200000e0000 */
[----:B------:R-:W-:Y:S01]  /*7bc0*/  BSSY.RECONVERGENT B0, `(.L_x_119) ;  /* 0x0000053000007945 */ /* 0x000fe20003800200 */
[----:B------:R-:W-:Y:S02]  /*7bd0*/  R2UR UR5, R83 ;  /* 0x00000000530572ca */ /* 0x000fe400000e0000 */
[C---:B-1----:R-:W-:Y:S02]  /*7be0*/  SHF.L.U32 R20, R40.reuse, 0x10, RZ ;  /* 0x0000001028147819 */ /* 0x042fe400000006ff */
[----:B------:R-:W-:Y:S02]  /*7bf0*/  LOP3.LUT R36, R40, 0xffff0000, RZ, 0xc0, !PT ;  /* 0xffff000028247812 */ /* 0x000fe400078ec0ff */
[C---:B------:R-:W-:Y:S02]  /*7c00*/  SHF.L.U32 R21, R41.reuse, 0x10, RZ ;  /* 0x0000001029157819 */ /* 0x040fe400000006ff */
[----:B------:R-:W-:Y:S02]  /*7c10*/  LOP3.LUT R38, R41, 0xffff0000, RZ, 0xc0, !PT ;  /* 0xffff000029267812 */ /* 0x000fe400078ec0ff */
[C---:B------:R-:W-:Y:S01]  /*7c20*/  SHF.L.U32 R37, R42.reuse, 0x10, RZ ;  /* 0x000000102a257819 */ /* 0x040fe200000006ff */
[----:B------:R-:W1:Y:S01]  /*7c30*/  LDTM.16dp256bit.x4 R4, tmem[UR4+0x60] ;  /* 0x00006004000479ee */ /* 0x000e620008120000 */
[----:B------:R-:W-:Y:S01]  /*7c40*/  LOP3.LUT R40, R42, 0xffff0000, RZ, 0xc0, !PT ;  /* 0xffff00002a287812 */ /* 0x000fe200078ec0ff */
[----:B------:R-:W-:Y:S01]  /*7c50*/  NOP ;  /* 0x0000000000007918 */ /* 0x000fe20000000000 */
[C---:B----4-:R-:W-:Y:S01]  /*7c60*/  SHF.L.U32 R39, R43.reuse, 0x10, RZ ;  /* 0x000000102b277819 */ /* 0x050fe200000006ff */
[----:B------:R-:W-:Y:S01]  /*7c70*/  UIADD3 UR5, UPT, UPT, UR5, 0xf0, URZ ;  /* 0x000000f005057890 */ /* 0x000fe2000fffe0ff */
[----:B------:R-:W-:Y:S02]  /*7c80*/  LOP3.LUT R41, R43, 0xffff0000, RZ, 0xc0, !PT ;  /* 0xffff00002b297812 */ /* 0x000fe400078ec0ff */
[C---:B------:R-:W-:Y:S01]  /*7c90*/  SHF.L.U32 R42, R48.reuse, 0x10, RZ ;  /* 0x00000010302a7819 */ /* 0x040fe200000006ff */
[----:B------:R-:W-:Y:S01]  /*7ca0*/  UPRMT UR5, UR45, 0x654, UR5 ;  /* 0x000006542d057896 */ /* 0x000fe20008000005 */
[----:B------:R-:W-:Y:S02]  /*7cb0*/  LOP3.LUT R43, R48, 0xffff0000, RZ, 0xc0, !PT ;  /* 0xffff0000302b7812 */ /* 0x000fe400078ec0ff */
[C---:B------:R-:W-:Y:S02]  /*7cc0*/  SHF.L.U32 R44, R49.reuse, 0x10, RZ ;  /* 0x00000010312c7819 */ /* 0x040fe400000006ff */
[----:B------:R-:W-:Y:S02]  /*7cd0*/  LOP3.LUT R46, R49, 0xffff0000, RZ, 0xc0, !PT ;  /* 0xffff0000312e7812 */ /* 0x000fe400078ec0ff */
[C---:B------:R-:W-:Y:S02]  /*7ce0*/  SHF.L.U32 R45, R50.reuse, 0x10, RZ ;  /* 0x00000010322d7819 */ /* 0x040fe400000006ff */
[----:B-1----:R-:W-:Y:S01]  /*7cf0*/  SYNCS.ARRIVE.TRANS64.RED.A1T0 RZ, [UR5], RZ ;  /* 0x000000ffffff79a7 */ /* 0x002fe20008100405 */
[----:B------:R-:W-:Y:S02]  /*7d00*/  LOP3.LUT R48, R50, 0xffff0000, RZ, 0xc0, !PT ;  /* 0xffff000032307812 */ /* 0x000fe400078ec0ff */
[C---:B------:R-:W-:Y:S02]  /*7d10*/  SHF.L.U32 R47, R51.reuse, 0x10, RZ ;  /* 0x00000010332f7819 */ /* 0x040fe400000006ff */
[----:B------:R-:W-:Y:S01]  /*7d20*/  LOP3.LUT R50, R51, 0xffff0000, RZ, 0xc0, !PT ;  /* 0xffff000033327812 */ /* 0x000fe200078ec0ff */
[C---:B------:R-:W-:Y:S01]  /*7d30*/  FMUL R4, R33.reuse, R4 ;  /* 0x0000000421047220 */ /* 0x040fe20000400000 */
[C---:B------:R-:W-:Y:S01]  /*7d40*/  FMUL R5, R33.reuse, R5 ;  /* 0x0000000521057220 */ /* 0x040fe20000400000 */
[C---:B------:R-:W-:Y:S01]  /*7d50*/  FMUL R6, R33.reuse, R6 ;  /* 0x0000000621067220 */ /* 0x040fe20000400000 */
[----:B------:R-:W-:Y:S01]  /*7d60*/  FMUL R7, R33, R7 ;  /* 0x0000000721077220 */ /* 0x000fe20000400000 */
[C---:B------:R-:W-:Y:S01]  /*7d70*/  FFMA R4, R35.reuse, R20, R4 ;  /* 0x0000001423047223 */ /* 0x040fe20000000004 */
[C---:B------:R-:W-:Y:S01]  /*7d80*/  FFMA R5, R35.reuse, R36, R5 ;  /* 0x0000002423057223 */ /* 0x040fe20000000005 */
[C---:B------:R-:W-:Y:S01]  /*7d90*/  FFMA R6, R35.reuse, R21, R6 ;  /* 0x0000001523067223 */ /* 0x040fe20000000006 */
[----:B------:R-:W-:Y:S01]  /*7da0*/  FFMA R7, R35, R38, R7 ;  /* 0x0000002623077223 */ /* 0x000fe20000000007 */
[C---:B------:R-:W-:Y:S01]  /*7db0*/  FMUL R8, R33.reuse, R8 ;  /* 0x0000000821087220 */ /* 0x040fe20000400000 */
[----:B------:R-:W-:Y:S01]  /*7dc0*/  FMUL R9, R33, R9 ;  /* 0x0000000921097220 */ /* 0x000fe20000400000 */
[----:B------:R-:W-:Y:S01]  /*7dd0*/  F2FP.BF16.F32.PACK_AB R88, R5, R4 ;  /* 0x000000040558723e */ /* 0x000fe200000010ff */
[----:B------:R-:W-:Y:S01]  /*7de0*/  FMUL R0, R33, R10 ;  /* 0x0000000a21007220 */ /* 0x000fe20000400000 */
[----:B------:R-:W-:Y:S01]  /*7df0*/  F2FP.BF16.F32.PACK_AB R89, R7, R6 ;  /* 0x000000060759723e */ /* 0x000fe200000010ff */
[C---:B------:R-:W-:Y:S01]  /*7e00*/  FFMA R8, R35.reuse, R37, R8 ;  /* 0x0000002523087223 */ /* 0x040fe20000000008 */
[----:B------:R-:W-:Y:S01]  /*7e10*/  FFMA R9, R35, R40, R9 ;  /* 0x0000002823097223 */ /* 0x000fe20000000009 */
[C---:B------:R-:W-:Y:S01]  /*7e20*/  FMUL R2, R33.reuse, R11 ;  /* 0x0000000b21027220 */ /* 0x040fe20000400000 */
[C---:B------:R-:W-:Y:S01]  /*7e30*/  FMUL R3, R33.reuse, R12 ;  /* 0x0000000c21037220 */ /* 0x040fe20000400000 */
[----:B------:R-:W-:Y:S01]  /*7e40*/  FMUL R10, R33, R13 ;  /* 0x0000000d210a7220 */ /* 0x000fe20000400000 */
[----:B------:R-:W-:Y:S01]  /*7e50*/  FFMA R0, R35, R39, R0 ;  /* 0x0000002723007223 */ /* 0x000fe20000000000 */
        /* <DEDUP_REMOVED lines=41> */
.L_x_120:
[----:B------:R-:W-:Y:S05]  /*80f0*/  BSYNC.RECONVERGENT B0 ;  /* 0x0000000000007941 */ /* 0x000fea0003800200 */
.L_x_119:
[----:B------:R-:W-:Y:S01]  /*8100*/  BAR.SYNC.DEFER_BLOCKING 0x1, 0x80 ;  /* 0x0042000000007b1d */ /* 0x000fe20000010000 */
[----:B------:R-:W-:Y:S01]  /*8110*/  UISETP.NE.AND UP0, UPT, UR52, -0x4, UPT ;  /* 0xfffffffc3400788c */ /* 0x000fe2000bf05270 */
[----:B------:R-:W-:Y:S08]  /*8120*/  IADD3 R0, PT, PT, R30, 0x1, RZ ;  /* 0x000000011e007810 */ /* 0x000ff00007ffe0ff */
[----:B------:R-:W-:Y:S05]  /*8130*/  BRA.U !UP0, `(.L_x_121) ;  /* 0x0000000108247547 */ /* 0x000fea000b800000 */
[----:B------:R-:W-:Y:S01]  /*8140*/  ISETP.NE.AND P0, PT, R81, RZ, PT ;  /* 0x000000ff5100720c */ /* 0x000fe20003f05270 */
[----:B------:R-:W-:Y:S01]  /*8150*/  IMAD.U32 R2, RZ, RZ, UR56 ;  /* 0x00000038ff027e24 */ /* 0x000fe2000f8e00ff */
[----:B------:R-:W-:Y:S04]  /*8160*/  UIADD3 UR56, UPT, UPT, UR56, 0x1, URZ ;  /* 0x0000000138387890 */ /* 0x000fe8000fffe0ff */
[----:B------:R-:W-:Y:S04]  /*8170*/  UISETP.NE.AND UP0, UPT, UR56, 0x4, UPT ;  /* 0x000000043800788c */ /* 0x000fe8000bf05270 */
[----:B------:R-:W-:Y:S03]  /*8180*/  USEL UR56, UR56, URZ, UP0 ;  /* 0x000000ff38387287 */ /* 0x000fe60008000000 */
[----:B------:R-:W-:Y:S05]  /*8190*/  @P0 LEA R2, R2, UR50, 0x3 ;  /* 0x0000003202020c11 */ /* 0x000fea000f8e18ff */
[----:B------:R-:W-:Y:S05]  /*81a0*/  @P0 VIADD R3, R2, 0xa0 ;  /* 0x000000a002030836 */ /* 0x000fea0000000000 */
[----:B------:R-:W-:Y:S04]  /*81b0*/  @P0 PRMT R3, R92, 0x654, R3 ;  /* 0x000006545c030816 */ /* 0x000fe80000000003 */
[----:B------:R2:W-:Y:S03]  /*81c0*/  @P0 SYNCS.ARRIVE.TRANS64.RED.A1T0 RZ, [R3+URZ], RZ ;  /* 0x000000ff03ff09a7 */ /* 0x0005e600081004ff */
.L_x_121:
[----:B------:R-:W-:Y:S01]  /*81d0*/  ISETP.NE.AND P1, PT, R76, RZ, PT ;  /* 0x000000ff4c00720c */ /* 0x000fe20003f25270 */
[----:B------:R-:W-:Y:S01]  /*81e0*/  UIADD3 UR52, UPT, UPT, UR52, 0x4, URZ ;  /* 0x0000000434347890 */ /* 0x000fe2000fffe0ff */
[----:B------:R-:W-:Y:S01]  /*81f0*/  ISETP.NE.AND P0, PT, R0, 0x2, PT ;  /* 0x000000020000780c */ /* 0x000fe20003f05270 */
[----:B------:R-:W-:Y:S01]  /*8200*/  UMOV UR57, UR51 ;  /* 0x0000003300397c82 */ /* 0x000fe20008000000 */
[----:B------:R-:W-:Y:S01]  /*8210*/  LOP3.LUT R68, R68, 0x1, RZ, 0x3c, !PT ;  /* 0x0000000144447812 */ /* 0x000fe200078e3cff */
[----:B------:R-:W-:Y:S01]  /*8220*/  IMAD.IADD R16, R29, 0x1, R62 ;  /* 0x000000011d107824 */ /* 0x000fe200078e023e */
[----:B------:R-:W-:Y:S01]  /*8230*/  SEL R2, RZ, 0x1, P0 ;  /* 0x00000001ff027807 */ /* 0x000fe20000000000 */
[----:B------:R-:W-:Y:S01]  /*8240*/  IMAD.IADD R19, R31, 0x1, R64 ;  /* 0x000000011f137824 */ /* 0x000fe200078e0240 */
[----:B------:R-:W-:Y:S02]  /*8250*/  SEL R30, R0, RZ, P0 ;  /* 0x000000ff001e7207 */ /* 0x000fe40000000000 */
[----:B------:R-:W-:Y:S03]  /*8260*/  LOP3.LUT R69, R69, R2, RZ, 0x3c, !PT ;  /* 0x0000000245457212 */ /* 0x000fe600078e3cff */
[----:B------:R-:W-:Y:S05]  /*8270*/  @P1 BRA `(.L_x_122) ;  /* 0xffffffd000041947 */ /* 0x000fea000383ffff */
[----:B------:R-:W-:-:S09]  /*8280*/  UISETP.NE.AND UP0, UPT, UR53, URZ, UPT ;  /* 0x000000ff3500728c */ /* 0x000fd2000bf05270 */
[----:B------:R-:W-:Y:S05]  /*8290*/  BRA.U !UP0, `(.L_x_123) ;  /* 0x0000000108487547 */ /* 0x000fea000b800000 */
[----:B------:R-:W4:Y:S02]  /*82a0*/  LDCU.64 UR4, c[0x0][0x890] ;  /* 0x00011200ff0477ac */ /* 0x000f240008000a00 */
[----:B----4-:R-:W-:-:S04]  /*82b0*/  UISETP.NE.U32.AND UP0, UPT, UR4, URZ, UPT ;  /* 0x000000ff0400728c */ /* 0x010fc8000bf05070 */
[----:B------:R-:W-:-:S09]  /*82c0*/  UISETP.NE.AND.EX UP0, UPT, UR5, URZ, UPT, UP0 ;  /* 0x000000ff0500728c */ /* 0x000fd2000bf05300 */
[----:B------:R-:W-:Y:S05]  /*82d0*/  BRA.U UP0, `(.L_x_124) ;  /* 0x00000001000c7547 */ /* 0x000fea000b800000 */
[----:B------:R-:W-:-:S13]  /*82e0*/  FSETP.NEU.AND P0, PT, R35, RZ, PT ;  /* 0x000000ff2300720b */ /* 0x000fda0003f0d000 */
[----:B------:R-:W-:Y:S05]  /*82f0*/  @!P0 EXIT ;  /* 0x000000000000894d */ /* 0x000fea0003800000 */
[----:B------:R-:W-:Y:S05]  /*8300*/  BRA `(.L_x_123) ;  /* 0x00000000002c7947 */ /* 0x000fea0003800000 */
.L_x_124:
[----:B------:R-:W-:Y:S01]  /*8310*/  ISETP.NE.AND P0, PT, R80, RZ, PT ;  /* 0x000000ff5000720c */ /* 0x000fe20003f05270 */
[----:B------:R-:W-:-:S12]  /*8320*/  BSSY.RECONVERGENT B0, `(.L_x_123) ;  /* 0x0000009000007945 */ /* 0x000fd80003800200 */
[----:B------:R-:W-:Y:S05]  /*8330*/  @P0 BRA `(.L_x_125) ;  /* 0x0000000000140947 */ /* 0x000fea0003800000 */
[----:B------:R-:W4:Y:S02]  /*8340*/  LDCU.64 UR4, c[0x0][0x888] ;  /* 0x00011100ff0477ac */ /* 0x000f240008000a00 */
[----:B----4-:R-:W-:-:S04]  /*8350*/  ISETP.NE.U32.AND P0, PT, RZ, UR4, PT ;  /* 0x00000004ff007c0c */ /* 0x010fc8000bf05070 */
[----:B------:R-:W-:-:S13]  /*8360*/  ISETP.NE.AND.EX P0, PT, RZ, UR5, PT, P0 ;  /* 0x00000005ff007c0c */ /* 0x000fda000bf05300 */
[----:B------:R-:W-:Y:S05]  /*8370*/  @!P0 EXIT ;  /* 0x000000000000894d */ /* 0x000fea0003800000 */
[----:B------:R-:W-:Y:S05]  /*8380*/  BRA `(.L_x_126) ;  /* 0x0000000000087947 */ /* 0x000fea0003800000 */
.L_x_125:
[----:B------:R-:W-:-:S13]  /*8390*/  FSETP.NEU.AND P0, PT, R35, RZ, PT ;  /* 0x000000ff2300720b */ /* 0x000fda0003f0d000 */
[----:B------:R-:W-:Y:S05]  /*83a0*/  @!P0 EXIT ;  /* 0x000000000000894d */ /* 0x000fea0003800000 */
.L_x_126:
[----:B------:R-:W-:Y:S05]  /*83b0*/  BSYNC.RECONVERGENT B0 ;  /* 0x0000000000007941 */ /* 0x000fea0003800200 */
.L_x_123:
[----:B------:R-:W-:Y:S01]  /*83c0*/  ULEA UR4, UR56, UR50, 0x3 ;  /* 0x0000003238047291 */ /* 0x000fe2000f8e18ff */
[----:B------:R-:W-:-:S04]  /*83d0*/  DEPBAR.LE SB0, 0x0 ;  /* 0x000080000000791a */ /* 0x000fc80000000000 */
[----:B------:R-:W-:-:S04]  /*83e0*/  UIADD3 UR4, UPT, UPT, UR4, 0xa0, URZ ;  /* 0x000000a004047890 */ /* 0x000fc8000fffe0ff */
[----:B------:R-:W-:-:S09]  /*83f0*/  UPRMT UR4, UR45, 0x654, UR4 ;  /* 0x000006542d047896 */ /* 0x000fd20008000004 */
[----:B------:R-:W-:Y:S01]  /*8400*/  SYNCS.ARRIVE.TRANS64.RED.A1T0 RZ, [UR4], RZ ;  /* 0x000000ffffff79a7 */ /* 0x000fe20008100404 */
[----:B------:R-:W-:Y:S05]  /*8410*/  EXIT ;  /* 0x000000000000794d */ /* 0x000fea0003800000 */
.L_x_19:
[----:B------:R-:W-:Y:S07]  /*8420*/  MOV R2, UR17 ;  /* 0x0000001100027c02 */ /* 0x000fee0008000f00 */
.L_x_127:
[----:B-1----:R1:W2:Y:S02]  /*8430*/  SYNCS.PHASECHK.TRANS64.TRYWAIT P1, [R2+URZ+0x40], R5 ;  /* 0x00004005020075a7 */ /* 0x0022a400080211ff */
[----:B--2---:R-:W-:Y:S05]  /*8440*/  @!P1 NANOSLEEP.SYNCS 0x989680 ;  /* 0x009896800000995d */ /* 0x004fea0003900000 */
[----:B------:R-:W2:Y:S02]  /*8450*/  @!P1 SYNCS.PHASECHK.TRANS64 P1, [R2+URZ+0x40], R5 ;  /* 0x00004005020095a7 */ /* 0x000ea400080210ff */
[----:B--2---:R-:W-:Y:S05]  /*8460*/  @!P1 BRA `(.L_x_127) ;  /* 0xfffffffc00f09947 */ /* 0x004fea000383ffff */
[----:B------:R-:W-:Y:S05]  /*8470*/  BRA `(.L_x_18) ;  /* 0xffffff9000ec7947 */ /* 0x000fea000383ffff */
.L_x_25:
[----:B------:R-:W-:Y:S07]  /*8480*/  MOV R2, UR25 ;  /* 0x0000001900027c02 */ /* 0x000fee0008000f00 */
.L_x_128:
[----:B-1----:R1:W2:Y:S02]  /*8490*/  SYNCS.PHASECHK.TRANS64.TRYWAIT P0, [R2+URZ+0x40], R5 ;  /* 0x00004005020075a7 */ /* 0x0022a400080011ff */
[----:B--2---:R-:W-:Y:S05]  /*84a0*/  @!P0 NANOSLEEP.SYNCS 0x989680 ;  /* 0x009896800000895d */ /* 0x004fea0003900000 */
[----:B------:R-:W2:Y:S02]  /*84b0*/  @!P0 SYNCS.PHASECHK.TRANS64 P0, [R2+URZ+0x40], R5 ;  /* 0x00004005020085a7 */ /* 0x000ea400080010ff */
[----:B--2---:R-:W-:Y:S05]  /*84c0*/  @!P0 BRA `(.L_x_128) ;  /* 0xfffffffc00f08947 */ /* 0x004fea000383ffff */
[----:B------:R-:W-:Y:S05]  /*84d0*/  BRA `(.L_x_24) ;  /* 0xffffff9800707947 */ /* 0x000fea000383ffff */
.L_x_29:
[----:B-1----:R-:W-:-:S07]  /*84e0*/  MOV R2, UR22 ;  /* 0x0000001600027c02 */ /* 0x002fce0008000f00 */
.L_x_129:
[----:B-1----:R1:W4:Y:S02]  /*84f0*/  SYNCS.PHASECHK.TRANS64.TRYWAIT P0, [R2+URZ+0xd0], R3 ;  /* 0x0000d003020075a7 */ /* 0x00232400080011ff */
[----:B----4-:R-:W-:Y:S05]  /*8500*/  @!P0 NANOSLEEP.SYNCS 0x989680 ;  /* 0x009896800000895d */ /* 0x010fea0003900000 */
[----:B------:R-:W4:Y:S02]  /*8510*/  @!P0 SYNCS.PHASECHK.TRANS64 P0, [R2+URZ+0xd0], R3 ;  /* 0x0000d003020085a7 */ /* 0x000f2400080010ff */
[----:B----4-:R-:W-:Y:S05]  /*8520*/  @!P0 BRA `(.L_x_129) ;  /* 0xfffffffc00f08947 */ /* 0x010fea000383ffff */
[----:B------:R-:W-:Y:S05]  /*8530*/  BRA `(.L_x_130) ;  /* 0xffffff9c004c7947 */ /* 0x000fea000383ffff */
.L_x_33:
[----:B------:R-:W-:-:S07]  /*8540*/  MOV R0, UR4 ;  /* 0x0000000400007c02 */ /* 0x000fce0008000f00 */
.L_x_131:
[----:B-1----:R1:W4:Y:S02]  /*8550*/  SYNCS.PHASECHK.TRANS64.TRYWAIT P0, [R0+URZ], R3 ;  /* 0x00000003000075a7 */ /* 0x00232400080011ff */
[----:B----4-:R-:W-:Y:S05]  /*8560*/  @!P0 NANOSLEEP.SYNCS 0x989680 ;  /* 0x009896800000895d */ /* 0x010fea0003900000 */
[----:B------:R-:W4:Y:S02]  /*8570*/  @!P0 SYNCS.PHASECHK.TRANS64 P0, [R0+URZ], R3 ;  /* 0x00000003000085a7 */ /* 0x000f2400080010ff */
[----:B----4-:R-:W-:Y:S05]  /*8580*/  @!P0 BRA `(.L_x_131) ;  /* 0xfffffffc00f08947 */ /* 0x010fea000383ffff */
[----:B------:R-:W-:Y:S05]  /*8590*/  BRA `(.L_x_132) ;  /* 0xffffffa000a47947 */ /* 0x000fea000383ffff */
.L_x_34:
[----:B------:R-:W-:-:S07]  /*85a0*/  MOV R0, UR4 ;  /* 0x0000000400007c02 */ /* 0x000fce0008000f00 */
.L_x_133:
[----:B-1----:R1:W4:Y:S02]  /*85b0*/  SYNCS.PHASECHK.TRANS64.TRYWAIT P0, [R0+URZ], R3 ;  /* 0x00000003000075a7 */ /* 0x00232400080011ff */
[----:B----4-:R-:W-:Y:S05]  /*85c0*/  @!P0 NANOSLEEP.SYNCS 0x989680 ;  /* 0x009896800000895d */ /* 0x010fea0003900000 */
[----:B------:R-:W4:Y:S02]  /*85d0*/  @!P0 SYNCS.PHASECHK.TRANS64 P0, [R0+URZ], R3 ;  /* 0x00000003000085a7 */ /* 0x000f2400080010ff */
[----:B----4-:R-:W-:Y:S05]  /*85e0*/  @!P0 BRA `(.L_x_133) ;  /* 0xfffffffc00f08947 */ /* 0x010fea000383ffff */
[----:B------:R-:W-:Y:S05]  /*85f0*/  BRA `(.L_x_134) ;  /* 0xffffffa000b47947 */ /* 0x000fea000383ffff */
.L_x_35:
[----:B------:R-:W-:-:S07]  /*8600*/  MOV R0, UR4 ;  /* 0x0000000400007c02 */ /* 0x000fce0008000f00 */
.L_x_135:
[----:B-1----:R1:W4:Y:S02]  /*8610*/  SYNCS.PHASECHK.TRANS64.TRYWAIT P0, [R0+URZ], R3 ;  /* 0x00000003000075a7 */ /* 0x00232400080011ff */
[----:B----4-:R-:W-:Y:S05]  /*8620*/  @!P0 NANOSLEEP.SYNCS 0x989680 ;  /* 0x009896800000895d */ /* 0x010fea0003900000 */
[----:B------:R-:W4:Y:S02]  /*8630*/  @!P0 SYNCS.PHASECHK.TRANS64 P0, [R0+URZ], R3 ;  /* 0x00000003000085a7 */ /* 0x000f2400080010ff */
[----:B----4-:R-:W-:Y:S05]  /*8640*/  @!P0 BRA `(.L_x_135) ;  /* 0xfffffffc00f08947 */ /* 0x010fea000383ffff */
[----:B------:R-:W-:Y:S05]  /*8650*/  BRA `(.L_x_136) ;  /* 0xffffffa000c47947 */ /* 0x000fea000383ffff */
.L_x_36:
[----:B------:R-:W-:-:S07]  /*8660*/  MOV R0, UR4 ;  /* 0x0000000400007c02 */ /* 0x000fce0008000f00 */
.L_x_137:
[----:B-1----:R1:W4:Y:S02]  /*8670*/  SYNCS.PHASECHK.TRANS64.TRYWAIT P0, [R0+URZ], R3 ;  /* 0x00000003000075a7 */ /* 0x00232400080011ff */
[----:B----4-:R-:W-:Y:S05]  /*8680*/  @!P0 NANOSLEEP.SYNCS 0x989680 ;  /* 0x009896800000895d */ /* 0x010fea0003900000 */
[----:B------:R-:W4:Y:S02]  /*8690*/  @!P0 SYNCS.PHASECHK.TRANS64 P0, [R0+URZ], R3 ;  /* 0x00000003000085a7 */ /* 0x000f2400080010ff */
[----:B----4-:R-:W-:Y:S05]  /*86a0*/  @!P0 BRA `(.L_x_137) ;  /* 0xfffffffc00f08947 */ /* 0x010fea000383ffff */
[----:B------:R-:W-:Y:S05]  /*86b0*/  BRA `(.L_x_138) ;  /* 0xffffffa000d47947 */ /* 0x000fea000383ffff */
.L_x_37:
[----:B------:R-:W-:-:S07]  /*86c0*/  MOV R0, UR4 ;  /* 0x0000000400007c02 */ /* 0x000fce0008000f00 */
.L_x_139:
[----:B-1----:R1:W4:Y:S02]  /*86d0*/  SYNCS.PHASECHK.TRANS64.TRYWAIT P0, [R0+URZ], R3 ;  /* 0x00000003000075a7 */ /* 0x00232400080011ff */
[----:B----4-:R-:W-:Y:S05]  /*86e0*/  @!P0 NANOSLEEP.SYNCS 0x989680 ;  /* 0x009896800000895d */ /* 0x010fea0003900000 */
[----:B------:R-:W4:Y:S02]  /*86f0*/  @!P0 SYNCS.PHASECHK.TRANS64 P0, [R0+URZ], R3 ;  /* 0x00000003000085a7 */ /* 0x000f2400080010ff */
[----:B----4-:R-:W-:Y:S05]  /*8700*/  @!P0 BRA `(.L_x_139) ;  /* 0xfffffffc00f08947 */ /* 0x010fea000383ffff */
[----:B------:R-:W-:Y:S05]  /*8710*/  BRA `(.L_x_140) ;  /* 0xffffffa000e47947 */ /* 0x000fea000383ffff */
.L_x_38:
[----:B------:R-:W-:-:S07]  /*8720*/  MOV R0, UR4 ;  /* 0x0000000400007c02 */ /* 0x000fce0008000f00 */
.L_x_141:
[----:B-1----:R1:W4:Y:S02]  /*8730*/  SYNCS.PHASECHK.TRANS64.TRYWAIT P0, [R0+URZ], R3 ;  /* 0x00000003000075a7 */ /* 0x00232400080011ff */
[----:B----4-:R-:W-:Y:S05]  /*8740*/  @!P0 NANOSLEEP.SYNCS 0x989680 ;  /* 0x009896800000895d */ /* 0x010fea0003900000 */
[----:B------:R-:W4:Y:S02]  /*8750*/  @!P0 SYNCS.PHASECHK.TRANS64 P0, [R0+URZ], R3 ;  /* 0x00000003000085a7 */ /* 0x000f2400080010ff */
[----:B----4-:R-:W-:Y:S05]  /*8760*/  @!P0 BRA `(.L_x_141) ;  /* 0xfffffffc00f08947 */ /* 0x010fea000383ffff */
[----:B------:R-:W-:Y:S05]  /*8770*/  BRA `(.L_x_142) ;  /* 0xffffffa000f47947 */ /* 0x000fea000383ffff */
.L_x_39:
[----:B------:R-:W-:-:S07]  /*8780*/  MOV R0, UR4 ;  /* 0x0000000400007c02 */ /* 0x000fce0008000f00 */
.L_x_143:
[----:B-1----:R1:W4:Y:S02]  /*8790*/  SYNCS.PHASECHK.TRANS64.TRYWAIT P0, [R0+URZ], R3 ;  /* 0x00000003000075a7 */ /* 0x00232400080011ff */
[----:B----4-:R-:W-:Y:S05]  /*87a0*/  @!P0 NANOSLEEP.SYNCS 0x989680 ;  /* 0x009896800000895d */ /* 0x010fea0003900000 */
[----:B------:R-:W4:Y:S02]  /*87b0*/  @!P0 SYNCS.PHASECHK.TRANS64 P0, [R0+URZ], R3 ;  /* 0x00000003000085a7 */ /* 0x000f2400080010ff */
[----:B----4-:R-:W-:Y:S05]  /*87c0*/  @!P0 BRA `(.L_x_143) ;  /* 0xfffffffc00f08947 */ /* 0x010fea000383ffff */
[----:B------:R-:W-:Y:S05]  /*87d0*/  BRA `(.L_x_144) ;  /* 0xffffffa400047947 */ /* 0x000fea000383ffff */
.L_x_42:
[----:B------:R-:W-:-:S07]  /*87e0*/  MOV R4, UR45 ;  /* 0x0000002d00047c02 */ /* 0x000fce0008000f00 */
.L_x_145:
[----:B-1----:R1:W2:Y:S02]  /*87f0*/  SYNCS.PHASECHK.TRANS64.TRYWAIT P1, [R4+URZ+0xd8], R7 ;  /* 0x0000d807040075a7 */ /* 0x0022a400080211ff */
[----:B--2---:R-:W-:Y:S05]  /*8800*/  @!P1 NANOSLEEP.SYNCS 0x989680 ;  /* 0x009896800000995d */ /* 0x004fea0003900000 */
[----:B------:R-:W2:Y:S02]  /*8810*/  @!P1 SYNCS.PHASECHK.TRANS64 P1, [R4+URZ+0xd8], R7 ;  /* 0x0000d807040095a7 */ /* 0x000ea400080210ff */
[----:B--2---:R-:W-:Y:S05]  /*8820*/  @!P1 BRA `(.L_x_145) ;  /* 0xfffffffc00f09947 */ /* 0x004fea000383ffff */
[----:B------:R-:W-:Y:S05]  /*8830*/  BRA `(.L_x_146) ;  /* 0xffffffa4006c7947 */ /* 0x000fea000383ffff */
.L_x_43:
[----:B-1----:R-:W-:-:S07]  /*8840*/  MOV R4, UR45 ;  /* 0x0000002d00047c02 */ /* 0x002fce0008000f00 */
.L_x_147:
[----:B-1----:R1:W2:Y:S02]  /*8850*/  SYNCS.PHASECHK.TRANS64.TRYWAIT P1, [R4+URZ+0xd0], R5 ;  /* 0x0000d005040075a7 */ /* 0x0022a400080211ff */
[----:B--2---:R-:W-:Y:S05]  /*8860*/  @!P1 NANOSLEEP.SYNCS 0x989680 ;  /* 0x009896800000995d */ /* 0x004fea0003900000 */
[----:B------:R-:W2:Y:S02]  /*8870*/  @!P1 SYNCS.PHASECHK.TRANS64 P1, [R4+URZ+0xd0], R5 ;  /* 0x0000d005040095a7 */ /* 0x000ea400080210ff */
[----:B--2---:R-:W-:Y:S05]  /*8880*/  @!P1 BRA `(.L_x_147) ;  /* 0xfffffffc00f09947 */ /* 0x004fea000383ffff */
[----:B------:R-:W-:Y:S05]  /*8890*/  BRA `(.L_x_148) ;  /* 0xffffffa400747947 */ /* 0x000fea000383ffff */
.L_x_51:
[----:B------:R-:W-:-:S07]  /*88a0*/  MOV R0, UR6 ;  /* 0x0000000600007c02 */ /* 0x000fce0008000f00 */
.L_x_149:
[----:B-1----:R1:W2:Y:S02]  /*88b0*/  SYNCS.PHASECHK.TRANS64.TRYWAIT P0, [R0+URZ+0xd0], R5 ;  /* 0x0000d005000075a7 */ /* 0x0022a400080011ff */
[----:B--2---:R-:W-:Y:S05]  /*88c0*/  @!P0 NANOSLEEP.SYNCS 0x989680 ;  /* 0x009896800000895d */ /* 0x004fea0003900000 */
[----:B------:R-:W2:Y:S02]  /*88d0*/  @!P0 SYNCS.PHASECHK.TRANS64 P0, [R0+URZ+0xd0], R5 ;  /* 0x0000d005000085a7 */ /* 0x000ea400080010ff */
[----:B--2---:R-:W-:Y:S05]  /*88e0*/  @!P0 BRA `(.L_x_149) ;  /* 0xfffffffc00f08947 */ /* 0x004fea000383ffff */
[----:B------:R-:W-:Y:S05]  /*88f0*/  BRA `(.L_x_150) ;  /* 0xffffffa800f87947 */ /* 0x000fea000383ffff */
.L_x_52:
[----:B------:R-:W-:-:S07]  /*8900*/  MOV R5, UR8 ;  /* 0x0000000800057c02 */ /* 0x000fce0008000f00 */
.L_x_151:
[----:B-1----:R1:W2:Y:S02]  /*8910*/  SYNCS.PHASECHK.TRANS64.TRYWAIT P0, [R5+URZ+0xf0], R0 ;  /* 0x0000f000050075a7 */ /* 0x0022a400080011ff */
[----:B--2---:R-:W-:Y:S05]  /*8920*/  @!P0 NANOSLEEP.SYNCS 0x989680 ;  /* 0x009896800000895d */ /* 0x004fea0003900000 */
[----:B------:R-:W2:Y:S02]  /*8930*/  @!P0 SYNCS.PHASECHK.TRANS64 P0, [R5+URZ+0xf0], R0 ;  /* 0x0000f000050085a7 */ /* 0x000ea400080010ff */
[----:B--2---:R-:W-:Y:S05]  /*8940*/  @!P0 BRA `(.L_x_151) ;  /* 0xfffffffc00f08947 */ /* 0x004fea000383ffff */
[----:B------:R-:W-:Y:S05]  /*8950*/  BRA `(.L_x_152) ;  /* 0xffffffac00147947 */ /* 0x000fea000383ffff */
.L_x_55:
[----:B-1----:R-:W-:Y:S07]  /*8960*/  MOV R0, UR7 ;  /* 0x0000000700007c02 */ /* 0x002fee0008000f00 */
.L_x_153:
[----:B-1----:R1:W2:Y:S02]  /*8970*/  SYNCS.PHASECHK.TRANS64.TRYWAIT P0, [R0+URZ], R5 ;  /* 0x00000005000075a7 */ /* 0x0022a400080011ff */
[----:B--2---:R-:W-:Y:S05]  /*8980*/  @!P0 NANOSLEEP.SYNCS 0x989680 ;  /* 0x009896800000895d */ /* 0x004fea0003900000 */
[----:B------:R-:W2:Y:S02]  /*8990*/  @!P0 SYNCS.PHASECHK.TRANS64 P0, [R0+URZ], R5 ;  /* 0x00000005000085a7 */ /* 0x000ea400080010ff */
[----:B--2---:R-:W-:Y:S05]  /*89a0*/  @!P0 BRA `(.L_x_153) ;  /* 0xfffffffc00f08947 */ /* 0x004fea000383ffff */
[----:B------:R-:W-:Y:S05]  /*89b0*/  BRA `(.L_x_54) ;  /* 0xffffffac00387947 */ /* 0x000fea000383ffff */
.L_x_58:
[----:B------:R-:W-:-:S07]  /*89c0*/  MOV R0, UR5 ;  /* 0x0000000500007c02 */ /* 0x000fce0008000f00 */
.L_x_154:
[----:B-1----:R1:W3:Y:S02]  /*89d0*/  SYNCS.PHASECHK.TRANS64.TRYWAIT P0, [R0+URZ], R3 ;  /* 0x00000003000075a7 */ /* 0x0022e400080011ff */
[----:B---3--:R-:W-:Y:S05]  /*89e0*/  @!P0 NANOSLEEP.SYNCS 0x989680 ;  /* 0x009896800000895d */ /* 0x008fea0003900000 */
[----:B------:R-:W3:Y:S02]  /*89f0*/  @!P0 SYNCS.PHASECHK.TRANS64 P0, [R0+URZ], R3 ;  /* 0x00000003000085a7 */ /* 0x000ee400080010ff */
[----:B---3--:R-:W-:Y:S05]  /*8a00*/  @!P0 BRA `(.L_x_154) ;  /* 0xfffffffc00f08947 */ /* 0x008fea000383ffff */
[----:B------:R-:W-:Y:S05]  /*8a10*/  BRA `(.L_x_155) ;  /* 0xffffffb0002c7947 */ /* 0x000fea000383ffff */
.L_x_59:
[----:B------:R-:W-:-:S07]  /*8a20*/  MOV R0, UR7 ;  /* 0x0000000700007c02 */ /* 0x000fce0008000f00 */
.L_x_156:
[----:B-1----:R1:W3:Y:S02]  /*8a30*/  SYNCS.PHASECHK.TRANS64.TRYWAIT P0, [R0+URZ], R3 ;  /* 0x00000003000075a7 */ /* 0x0022e400080011ff */
[----:B---3--:R-:W-:Y:S05]  /*8a40*/  @!P0 NANOSLEEP.SYNCS 0x989680 ;  /* 0x009896800000895d */ /* 0x008fea0003900000 */
[----:B------:R-:W3:Y:S02]  /*8a50*/  @!P0 SYNCS.PHASECHK.TRANS64 P0, [R0+URZ], R3 ;  /* 0x00000003000085a7 */ /* 0x000ee400080010ff */
[----:B---3--:R-:W-:Y:S05]  /*8a60*/  @!P0 BRA `(.L_x_156) ;  /* 0xfffffffc00f08947 */ /* 0x008fea000383ffff */
[----:B------:R-:W-:Y:S05]  /*8a70*/  BRA `(.L_x_157) ;  /* 0xffffffb000387947 */ /* 0x000fea000383ffff */
.L_x_64:
[----:B------:R-:W-:Y:S07]  /*8a80*/  MOV R0, UR22 ;  /* 0x0000001600007c02 */ /* 0x000fee0008000f00 */
.L_x_158:
[----:B--2---:R2:W3:Y:S02]  /*8a90*/  SYNCS.PHASECHK.TRANS64.TRYWAIT P0, [R0+URZ+0xd0], R3 ;  /* 0x0000d003000075a7 */ /* 0x0044e400080011ff */
[----:B---3--:R-:W-:Y:S05]  /*8aa0*/  @!P0 NANOSLEEP.SYNCS 0x989680 ;  /* 0x009896800000895d */ /* 0x008fea0003900000 */
[----:B------:R-:W3:Y:S02]  /*8ab0*/  @!P0 SYNCS.PHASECHK.TRANS64 P0, [R0+URZ+0xd0], R3 ;  /* 0x0000d003000085a7 */ /* 0x000ee400080010ff */
[----:B---3--:R-:W-:Y:S05]  /*8ac0*/  @!P0 BRA `(.L_x_158) ;  /* 0xfffffffc00f08947 */ /* 0x008fea000383ffff */
[----:B------:R-:W-:Y:S05]  /*8ad0*/  BRA `(.L_x_159) ;  /* 0xffffffb400687947 */ /* 0x000fea000383ffff */
.L_x_67:
[----:B------:R-:W-:Y:S07]  /*8ae0*/  MOV R0, UR22 ;  /* 0x0000001600007c02 */ /* 0x000fee0008000f00 */
.L_x_160:
[----:B--2---:R2:W3:Y:S02]  /*8af0*/  SYNCS.PHASECHK.TRANS64.TRYWAIT P0, [R0+URZ+0xc8], R3 ;  /* 0x0000c803000075a7 */ /* 0x0044e400080011ff */
[----:B---3--:R-:W-:Y:S05]  /*8b00*/  @!P0 NANOSLEEP.SYNCS 0x989680 ;  /* 0x009896800000895d */ /* 0x008fea0003900000 */
[----:B------:R-:W3:Y:S02]  /*8b10*/  @!P0 SYNCS.PHASECHK.TRANS64 P0, [R0+URZ+0xc8], R3 ;  /* 0x0000c803000085a7 */ /* 0x000ee400080010ff */
[----:B---3--:R-:W-:Y:S05]  /*8b20*/  @!P0 BRA `(.L_x_160) ;  /* 0xfffffffc00f08947 */ /* 0x008fea000383ffff */
[----:B------:R-:W-:Y:S05]  /*8b30*/  BRA `(.L_x_66) ;  /* 0xffffffb800407947 */ /* 0x000fea000383ffff */
.L_x_70:
[----:B------:R-:W-:Y:S07]  /*8b40*/  MOV R3, UR22 ;  /* 0x0000001600037c02 */ /* 0x000fee0008000f00 */
.L_x_161:
[----:B-1----:R1:W2:Y:S02]  /*8b50*/  SYNCS.PHASECHK.TRANS64.TRYWAIT P0, [R3+URZ+0xa0], R12 ;  /* 0x0000a00c030075a7 */ /* 0x0022a400080011ff */
[----:B--2---:R-:W-:Y:S05]  /*8b60*/  @!P0 NANOSLEEP.SYNCS 0x989680 ;  /* 0x009896800000895d */ /* 0x004fea0003900000 */
[----:B------:R-:W2:Y:S02]  /*8b70*/  @!P0 SYNCS.PHASECHK.TRANS64 P0, [R3+URZ+0xa0], R12 ;  /* 0x0000a00c030085a7 */ /* 0x000ea400080010ff */
[----:B--2---:R-:W-:Y:S05]  /*8b80*/  @!P0 BRA `(.L_x_161) ;  /* 0xfffffffc00f08947 */ /* 0x004fea000383ffff */
[----:B------:R-:W-:Y:S05]  /*8b90*/  BRA `(.L_x_162) ;  /* 0xffffffb800f87947 */ /* 0x000fea000383ffff */
.L_x_71:
[----:B-1----:R-:W-:Y:S07]  /*8ba0*/  MOV R3, UR22 ;  /* 0x0000001600037c02 */ /* 0x002fee0008000f00 */
.L_x_163:
[----:B-1----:R1:W2:Y:S02]  /*8bb0*/  SYNCS.PHASECHK.TRANS64.TRYWAIT P0, [R3+URZ+0xa8], R12 ;  /* 0x0000a80c030075a7 */ /* 0x0022a400080011ff */
[----:B--2---:R-:W-:Y:S05]  /*8bc0*/  @!P0 NANOSLEEP.SYNCS 0x989680 ;  /* 0x009896800000895d */ /* 0x004fea0003900000 */
[----:B------:R-:W2:Y:S02]  /*8bd0*/  @!P0 SYNCS.PHASECHK.TRANS64 P0, [R3+URZ+0xa8], R12 ;  /* 0x0000a80c030085a7 */ /* 0x000ea400080010ff */
[----:B--2---:R-:W-:Y:S05]  /*8be0*/  @!P0 BRA `(.L_x_163) ;  /* 0xfffffffc00f08947 */ /* 0x004fea000383ffff */
[----:B------:R-:W-:Y:S05]  /*8bf0*/  BRA `(.L_x_164) ;  /* 0xffffffbc00307947 */ /* 0x000fea000383ffff */
.L_x_72:
[----:B-1----:R-:W-:Y:S07]  /*8c00*/  MOV R3, UR22 ;  /* 0x0000001600037c02 */ /* 0x002fee0008000f00 */
.L_x_165:
[----:B-1----:R1:W2:Y:S02]  /*8c10*/  SYNCS.PHASECHK.TRANS64.TRYWAIT P0, [R3+URZ+0xb0], R12 ;  /* 0x0000b00c030075a7 */ /* 0x0022a400080011ff */
[----:B--2---:R-:W-:Y:S05]  /*8c20*/  @!P0 NANOSLEEP.SYNCS 0x989680 ;  /* 0x009896800000895d */ /* 0x004fea0003900000 */
[----:B------:R-:W2:Y:S02]  /*8c30*/  @!P0 SYNCS.PHASECHK.TRANS64 P0, [R3+URZ+0xb0], R12 ;  /* 0x0000b00c030085a7 */ /* 0x000ea400080010ff */
[----:B--2---:R-:W-:Y:S05]  /*8c40*/  @!P0 BRA `(.L_x_165) ;  /* 0xfffffffc00f08947 */ /* 0x004fea000383ffff */
[----:B------:R-:W-:Y:S05]  /*8c50*/  BRA `(.L_x_166) ;  /* 0xffffffbc00787947 */ /* 0x000fea000383ffff */
.L_x_73:
[----:B------:R-:W-:Y:S07]  /*8c60*/  MOV R3, UR22 ;  /* 0x0000001600037c02 */ /* 0x000fee0008000f00 */
.L_x_167:
[----:B-1----:R1:W2:Y:S02]  /*8c70*/  SYNCS.PHASECHK.TRANS64.TRYWAIT P0, [R3+URZ+0xb8], R12 ;  /* 0x0000b80c030075a7 */ /* 0x0022a400080011ff */
[----:B--2---:R-:W-:Y:S05]  /*8c80*/  @!P0 NANOSLEEP.SYNCS 0x989680 ;  /* 0x009896800000895d */ /* 0x004fea0003900000 */
[----:B------:R-:W2:Y:S02]  /*8c90*/  @!P0 SYNCS.PHASECHK.TRANS64 P0, [R3+URZ+0xb8], R12 ;  /* 0x0000b80c030085a7 */ /* 0x000ea400080010ff */
[----:B--2---:R-:W-:Y:S05]  /*8ca0*/  @!P0 BRA `(.L_x_167) ;  /* 0xfffffffc00f08947 */ /* 0x004fea000383ffff */
[----:B------:R-:W-:Y:S05]  /*8cb0*/  BRA `(.L_x_168) ;  /* 0xffffffc000007947 */ /* 0x000fea000383ffff */
.L_x_75:
[----:B------:R-:W-:-:S07]  /*8cc0*/  MOV R0, UR22 ;  /* 0x0000001600007c02 */ /* 0x000fce0008000f00 */
.L_x_169:
[----:B-1----:R1:W3:Y:S02]  /*8cd0*/  SYNCS.PHASECHK.TRANS64.TRYWAIT P0, [R0+URZ+0xa0], R3 ;  /* 0x0000a003000075a7 */ /* 0x0022e400080011ff */
[----:B---3--:R-:W-:Y:S05]  /*8ce0*/  @!P0 NANOSLEEP.SYNCS 0x989680 ;  /* 0x009896800000895d */ /* 0x008fea0003900000 */
[----:B------:R-:W3:Y:S02]  /*8cf0*/  @!P0 SYNCS.PHASECHK.TRANS64 P0, [R0+URZ+0xa0], R3 ;  /* 0x0000a003000085a7 */ /* 0x000ee400080010ff */
[----:B---3--:R-:W-:Y:S05]  /*8d00*/  @!P0 BRA `(.L_x_169) ;  /* 0xfffffffc00f08947 */ /* 0x008fea000383ffff */
[----:B------:R-:W-:Y:S05]  /*8d10*/  BRA `(.L_x_170) ;  /* 0xffffffc000647947 */ /* 0x000fea000383ffff */
.L_x_76:
[----:B-1----:R-:W-:-:S07]  /*8d20*/  MOV R0, UR22 ;  /* 0x0000001600007c02 */ /* 0x002fce0008000f00 */
.L_x_171:
[----:B-1----:R1:W3:Y:S02]  /*8d30*/  SYNCS.PHASECHK.TRANS64.TRYWAIT P0, [R0+URZ+0xa8], R3 ;  /* 0x0000a803000075a7 */ /* 0x0022e400080011ff */
[----:B---3--:R-:W-:Y:S05]  /*8d40*/  @!P0 NANOSLEEP.SYNCS 0x989680 ;  /* 0x009896800000895d */ /* 0x008fea0003900000 */
[----:B------:R-:W3:Y:S02]  /*8d50*/  @!P0 SYNCS.PHASECHK.TRANS64 P0, [R0+URZ+0xa8], R3 ;  /* 0x0000a803000085a7 */ /* 0x000ee400080010ff */
[----:B---3--:R-:W-:Y:S05]  /*8d60*/  @!P0 BRA `(.L_x_171) ;  /* 0xfffffffc00f08947 */ /* 0x008fea000383ffff */
[----:B------:R-:W-:Y:S05]  /*8d70*/  BRA `(.L_x_172) ;  /* 0xffffffc000547947 */ /* 0x000fea000383ffff */
.L_x_77:
[----:B-1----:R-:W-:-:S07]  /*8d80*/  MOV R0, UR22 ;  /* 0x0000001600007c02 */ /* 0x002fce0008000f00 */
.L_x_173:
[----:B-1----:R1:W3:Y:S02]  /*8d90*/  SYNCS.PHASECHK.TRANS64.TRYWAIT P0, [R0+URZ+0xb0], R3 ;  /* 0x0000b003000075a7 */ /* 0x0022e400080011ff */
[----:B---3--:R-:W-:Y:S05]  /*8da0*/  @!P0 NANOSLEEP.SYNCS 0x989680 ;  /* 0x009896800000895d */ /* 0x008fea0003900000 */
[----:B------:R-:W3:Y:S02]  /*8db0*/  @!P0 SYNCS.PHASECHK.TRANS64 P0, [R0+URZ+0xb0], R3 ;  /* 0x0000b003000085a7 */ /* 0x000ee400080010ff */
[----:B---3--:R-:W-:Y:S05]  /*8dc0*/  @!P0 BRA `(.L_x_173) ;  /* 0xfffffffc00f08947 */ /* 0x008fea000383ffff */
[----:B------:R-:W-:Y:S05]  /*8dd0*/  BRA `(.L_x_174) ;  /* 0xffffffc000447947 */ /* 0x000fea000383ffff */
.L_x_79:
[----:B------:R-:W-:Y:S07]  /*8de0*/  MOV R0, UR50 ;  /* 0x0000003200007c02 */ /* 0x000fee0008000f00 */
.L_x_175:
[----:B-1----:R1:W2:Y:S02]  /*8df0*/  SYNCS.PHASECHK.TRANS64.TRYWAIT P0, [R0+URZ+0xd0], R3 ;  /* 0x0000d003000075a7 */ /* 0x0022a400080011ff */
[----:B--2---:R-:W-:Y:S05]  /*8e00*/  @!P0 NANOSLEEP.SYNCS 0x989680 ;  /* 0x009896800000895d */ /* 0x004fea0003900000 */
[----:B------:R-:W2:Y:S02]  /*8e10*/  @!P0 SYNCS.PHASECHK.TRANS64 P0, [R0+URZ+0xd0], R3 ;  /* 0x0000d003000085a7 */ /* 0x000ea400080010ff */
[----:B--2---:R-:W-:Y:S05]  /*8e20*/  @!P0 BRA `(.L_x_175) ;  /* 0xfffffffc00f08947 */ /* 0x004fea000383ffff */
[----:B------:R-:W-:Y:S05]  /*8e30*/  BRA `(.L_x_176) ;  /* 0xffffffc400207947 */ /* 0x000fea000383ffff */
.L_x_90:
[----:B-1----:R-:W-:Y:S04]  /*8e40*/  MOV R2, UR50 ;  /* 0x0000003200027c02 */ /* 0x002fe80008000f00 */
[----:B------:R1:W3:Y:S03]  /*8e50*/  SYNCS.PHASECHK.TRANS64.TRYWAIT P1, [R2+URZ+0x80], R3 ;  /* 0x00008003020075a7 */ /* 0x0002e600080211ff */
[----:B---3--:R-:W-:Y:S05]  /*8e60*/  @!P1 NANOSLEEP.SYNCS 0x989680 ;  /* 0x009896800000995d */ /* 0x008fea0003900000 */
[----:B------:R-:W3:Y:S02]  /*8e70*/  @!P1 SYNCS.PHASECHK.TRANS64 P1, [R2+URZ+0x80], R3 ;  /* 0x00008003020095a7 */ /* 0x000ee400080210ff */
[----:B---3--:R-:W-:Y:S05]  /*8e80*/  @!P1 BRA `(.L_x_90) ;  /* 0xfffffffc00ec9947 */ /* 0x008fea000383ffff */
[----:B------:R-:W-:Y:S05]  /*8e90*/  BRA `(.L_x_89) ;  /* 0xffffffd000487947 */ /* 0x000fea000383ffff */
.L_x_92:
[----:B-1----:R1:W4:Y:S02]  /*8ea0*/  SYNCS.PHASECHK.TRANS64.TRYWAIT P0, [R83+URZ+0xe0], R0 ;  /* 0x0000e000530075a7 */ /* 0x00232400080011ff */
[----:B----4-:R-:W-:Y:S05]  /*8eb0*/  @!P0 NANOSLEEP.SYNCS 0x989680 ;  /* 0x009896800000895d */ /* 0x010fea0003900000 */
[----:B------:R-:W4:Y:S02]  /*8ec0*/  @!P0 SYNCS.PHASECHK.TRANS64 P0, [R83+URZ+0xe0], R0 ;  /* 0x0000e000530085a7 */ /* 0x000f2400080010ff */
[----:B----4-:R-:W-:Y:S05]  /*8ed0*/  @!P0 BRA `(.L_x_92) ;  /* 0xfffffffc00f08947 */ /* 0x010fea000383ffff */
[----:B------:R-:W-:Y:S05]  /*8ee0*/  BRA `(.L_x_91) ;  /* 0xffffffd0006c7947 */ /* 0x000fea000383ffff */
.L_x_101:
[----:B--2---:R2:W4:Y:S02]  /*8ef0*/  SYNCS.PHASECHK.TRANS64.TRYWAIT P0, [R4+URZ+0x80], R3 ;  /* 0x00008003040075a7 */ /* 0x00452400080011ff */
[----:B----4-:R-:W-:Y:S05]  /*8f00*/  @!P0 NANOSLEEP.SYNCS 0x989680 ;  /* 0x009896800000895d */ /* 0x010fea0003900000 */
[----:B------:R-:W4:Y:S02]  /*8f10*/  @!P0 SYNCS.PHASECHK.TRANS64 P0, [R4+URZ+0x80], R3 ;  /* 0x00008003040085a7 */ /* 0x000f2400080010ff */
[----:B----4-:R-:W-:Y:S05]  /*8f20*/  @!P0 BRA `(.L_x_101) ;  /* 0xfffffffc00f08947 */ /* 0x010fea000383ffff */
[----:B------:R-:W-:Y:S05]  /*8f30*/  BRA `(.L_x_100) ;  /* 0xffffffd800607947 */ /* 0x000fea000383ffff */
.L_x_109:
[----:B--2---:R2:W4:Y:S02]  /*8f40*/  SYNCS.PHASECHK.TRANS64.TRYWAIT P0, [R16+URZ+0x80], R3 ;  /* 0x00008003100075a7 */ /* 0x00452400080011ff */
[----:B----4-:R-:W-:Y:S05]  /*8f50*/  @!P0 NANOSLEEP.SYNCS 0x989680 ;  /* 0x009896800000895d */ /* 0x010fea0003900000 */
[----:B------:R-:W4:Y:S02]  /*8f60*/  @!P0 SYNCS.PHASECHK.TRANS64 P0, [R16+URZ+0x80], R3 ;  /* 0x00008003100085a7 */ /* 0x000f2400080010ff */
[----:B----4-:R-:W-:Y:S05]  /*8f70*/  @!P0 BRA `(.L_x_109) ;  /* 0xfffffffc00f08947 */ /* 0x010fea000383ffff */
[----:B------:R-:W-:Y:S05]  /*8f80*/  BRA `(.L_x_108) ;  /* 0xffffffe000707947 */ /* 0x000fea000383ffff */
.L_x_117:
[----:B--2---:R2:W4:Y:S02]  /*8f90*/  SYNCS.PHASECHK.TRANS64.TRYWAIT P0, [R17+URZ+0x80], R0 ;  /* 0x00008000110075a7 */ /* 0x00452400080011ff */
[----:B----4-:R-:W-:Y:S05]  /*8fa0*/  @!P0 NANOSLEEP.SYNCS 0x989680 ;  /* 0x009896800000895d */ /* 0x010fea0003900000 */
[----:B------:R-:W4:Y:S02]  /*8fb0*/  @!P0 SYNCS.PHASECHK.TRANS64 P0, [R17+URZ+0x80], R0 ;  /* 0x00008000110085a7 */ /* 0x000f2400080010ff */
[----:B----4-:R-:W-:Y:S05]  /*8fc0*/  @!P0 BRA `(.L_x_117) ;  /* 0xfffffffc00f08947 */ /* 0x010fea000383ffff */
[----:B------:R-:W-:Y:S05]  /*8fd0*/  BRA `(.L_x_116) ;  /* 0xffffffe8007c7947 */ /* 0x000fea000383ffff */
        .weak           $__internal_0_$__cuda_sm10x_tcgen05_guardrail_trap_col_being_dealloced_not_returned_by_alloc
        .type           $__internal_0_$__cuda_sm10x_tcgen05_guardrail_trap_col_being_dealloced_not_returned_by_alloc,@function
        .size           $__internal_0_$__cuda_sm10x_tcgen05_guardrail_trap_col_being_dealloced_not_returned_by_alloc,($__internal_1_$__cuda_sm10x_tcgen05_guardrail_trap_phase_invalid_during_alloc - $__internal_0_$__cuda_sm10x_tcgen05_guardrail_trap_col_being_dealloced_not_returned_by_alloc)
$__internal_0_$__cuda_sm10x_tcgen05_guardrail_trap_col_being_dealloced_not_returned_by_alloc:
[----:B------:R-:W-:Y:S05]  /*8fe0*/  BPT.TRAP 0x1 ;  /* 0x000000040000795c */ /* 0x000fea0000300000 */
[----:B------:R-:W-:-:S04]  /*8ff0*/  HFMA2 R3, -RZ, RZ, 0, 0 ;  /* 0x00000000ff037431 */ /* 0x000fc800000001ff */
[----:B------:R-:W-:Y:S05]  /*9000*/  RET.REL.NODEC R2 `(_ZN7cutlass13device_kernelINS_4conv6kernel13ConvUniversalINS1_16ConvProblemShapeILNS1_8OperatorE1ELi2EEENS1_10collective14CollectiveConvINS1_47MainloopSm100TmaUmmaWarpSpecializedImplicitGemmILS5_1ELi8ELi2ELi1ELi2EN4cute5tupleIJNSA_1CILi1EEESD_SD_EEEEENSB_IJNSC_ILi64EEENSC_ILi128EEENSB_IJSG_EEEEEENS_10bfloat16_tESK_NSA_8TiledMMAINSA_8MMA_AtomIJNSA_20SM100_MMA_F16BF16_SSISK_SK_fLi64ELi128ELNSA_4UMMA5MajorE0ELSP_1ELNSO_7ScaleInE0ELSQ_0EEEEEENSA_6LayoutISE_NSB_IJNSC_ILi0EEESU_SU_EEEEENSB_IJNSA_10UnderscoreESX_SX_EEEEENS7_6detail27Sm100ImplicitGemmTileTraitsINSA_20SM90_TMA_LOAD_IM2COLENSA_14ComposedLayoutINSA_7SwizzleILi3ELi4ELi3EEENSA_18smem_ptr_flag_bitsILi16EEENST_INSB_IJNSC_ILi8EEESG_EEENSB_IJSG_SD_EEEEEEEvEENS11_INSA_13SM90_TMA_LOADENS13_IS15_S17_NST_INSB_IJSG_S18_EEENSB_IJSD_SG_EEEEEEEvEEEENS_8epilogue10collective18CollectiveEpilogueINS1L_23Sm100TmaWarpSpecializedILi4ELi2ELi16ELb1ELb0EEEJSJ_NSB_IJNST_ISG_SD_EENST_INSC_ILi32EEESD_EEEEESK_NSB_IJNSB_IJlllEEESD_SU_EEESK_S1V_NS1L_6fusion15FusionCallbacksIS1P_NS1W_17LinearCombinationISK_fSK_fLNS_15FloatRoundStyleE2EEESJ_S1T_JEEENSA_5SM1004TMEM4LOAD26SM100_TMEM_LOAD_16dp256b4xES12_NS13_INS14_ILi2ELi4ELi3EEES17_NST_INSB_IJS18_S1R_EEENSB_IJS1R_SD_EEEEEEENSA_17SM75_U32x4_LDSM_NENSA_21SM90_TMA_STORE_IM2COLES2A_NSA_17SM90_U32x4_STSM_NENSA_39AutoVectorizingCopyWithAssumedAlignmentILi128EEEEEEvvEEEEvNT_6ParamsE) ;  /* 0xffffff6c02fc7950 */ /* 0x000fea0003c3ffff */
        .weak           $__internal_1_$__cuda_sm10x_tcgen05_guardrail_trap_phase_invalid_during_alloc
        .type           $__internal_1_$__cuda_sm10x_tcgen05_guardrail_trap_phase_invalid_during_alloc,@function
        .size           $__internal_1_$__cuda_sm10x_tcgen05_guardrail_trap_phase_invalid_during_alloc,($__internal_2_$__cuda_sm10x_tcgen05_guardrail_trap_unallocated_columns_being_dealloced - $__internal_1_$__cuda_sm10x_tcgen05_guardrail_trap_phase_invalid_during_alloc)
$__internal_1_$__cuda_sm10x_tcgen05_guardrail_trap_phase_invalid_during_alloc:
[----:B------:R-:W-:Y:S05]  /*9010*/  BPT.TRAP 0x1 ;  /* 0x000000040000795c */ /* 0x000fea0000300000 */
[----:B------:R-:W-:-:S04]  /*9020*/  MOV R3, 0x0 ;  /* 0x0000000000037802 */ /* 0x000fc80000000f00 */
[----:B------:R-:W-:Y:S05]  /*9030*/  RET.REL.NODEC R2 `(_ZN7cutlass13device_kernelINS_4conv6kernel13ConvUniversalINS1_16ConvProblemShapeILNS1_8OperatorE1ELi2EEENS1_10collective14CollectiveConvINS1_47MainloopSm100TmaUmmaWarpSpecializedImplicitGemmILS5_1ELi8ELi2ELi1ELi2EN4cute5tupleIJNSA_1CILi1EEESD_SD_EEEEENSB_IJNSC_ILi64EEENSC_ILi128EEENSB_IJSG_EEEEEENS_10bfloat16_tESK_NSA_8TiledMMAINSA_8MMA_AtomIJNSA_20SM100_MMA_F16BF16_SSISK_SK_fLi64ELi128ELNSA_4UMMA5MajorE0ELSP_1ELNSO_7ScaleInE0ELSQ_0EEEEEENSA_6LayoutISE_NSB_IJNSC_ILi0EEESU_SU_EEEEENSB_IJNSA_10UnderscoreESX_SX_EEEEENS7_6detail27Sm100ImplicitGemmTileTraitsINSA_20SM90_TMA_LOAD_IM2COLENSA_14ComposedLayoutINSA_7SwizzleILi3ELi4ELi3EEENSA_18smem_ptr_flag_bitsILi16EEENST_INSB_IJNSC_ILi8EEESG_EEENSB_IJSG_SD_EEEEEEEvEENS11_INSA_13SM90_TMA_LOADENS13_IS15_S17_NST_INSB_IJSG_S18_EEENSB_IJSD_SG_EEEEEEEvEEEENS_8epilogue10collective18CollectiveEpilogueINS1L_23Sm100TmaWarpSpecializedILi4ELi2ELi16ELb1ELb0EEEJSJ_NSB_IJNST_ISG_SD_EENST_INSC_ILi32EEESD_EEEEESK_NSB_IJNSB_IJlllEEESD_SU_EEESK_S1V_NS1L_6fusion15FusionCallbacksIS1P_NS1W_17LinearCombinationISK_fSK_fLNS_15FloatRoundStyleE2EEESJ_S1T_JEEENSA_5SM1004TMEM4LOAD26SM100_TMEM_LOAD_16dp256b4xES12_NS13_INS14_ILi2ELi4ELi3EEES17_NST_INSB_IJS18_S1R_EEENSB_IJS1R_SD_EEEEEEENSA_17SM75_U32x4_LDSM_NENSA_21SM90_TMA_STORE_IM2COLES2A_NSA_17SM90_U32x4_STSM_NENSA_39AutoVectorizingCopyWithAssumedAlignmentILi128EEEEEEvvEEEEvNT_6ParamsE) ;  /* 0xffffff6c02f07950 */ /* 0x000fea0003c3ffff */
        .weak           $__internal_2_$__cuda_sm10x_tcgen05_guardrail_trap_unallocated_columns_being_dealloced
        .type           $__internal_2_$__cuda_sm10x_tcgen05_guardrail_trap_unallocated_columns_being_dealloced,@function
        .size           $__internal_2_$__cuda_sm10x_tcgen05_guardrail_trap_unallocated_columns_being_dealloced,(.L_x_178 - $__internal_2_$__cuda_sm10x_tcgen05_guardrail_trap_unallocated_columns_being_dealloced)
$__internal_2_$__cuda_sm10x_tcgen05_guardrail_trap_unallocated_columns_being_dealloced:
[----:B------:R-:W-:Y:S05]  /*9040*/  BPT.TRAP 0x1 ;  /* 0x000000040000795c */ /* 0x000fea0000300000 */
[----:B------:R-:W-:-:S04]  /*9050*/  HFMA2 R3, -RZ, RZ, 0, 0 ;  /* 0x00000000ff037431 */ /* 0x000fc800000001ff */
[----:B------:R-:W-:Y:S05]  /*9060*/  RET.REL.NODEC R2 `(_ZN7cutlass13device_kernelINS_4conv6kernel13ConvUniversalINS1_16ConvProblemShapeILNS1_8OperatorE1ELi2EEENS1_10collective14CollectiveConvINS1_47MainloopSm100TmaUmmaWarpSpecializedImplicitGemmILS5_1ELi8ELi2ELi1ELi2EN4cute5tupleIJNSA_1CILi1EEESD_SD_EEEEENSB_IJNSC_ILi64EEENSC_ILi128EEENSB_IJSG_EEEEEENS_10bfloat16_tESK_NSA_8TiledMMAINSA_8MMA_AtomIJNSA_20SM100_MMA_F16BF16_SSISK_SK_fLi64ELi128ELNSA_4UMMA5MajorE0ELSP_1ELNSO_7ScaleInE0ELSQ_0EEEEEENSA_6LayoutISE_NSB_IJNSC_ILi0EEESU_SU_EEEEENSB_IJNSA_10UnderscoreESX_SX_EEEEENS7_6detail27Sm100ImplicitGemmTileTraitsINSA_20SM90_TMA_LOAD_IM2COLENSA_14ComposedLayoutINSA_7SwizzleILi3ELi4ELi3EEENSA_18smem_ptr_flag_bitsILi16EEENST_INSB_IJNSC_ILi8EEESG_EEENSB_IJSG_SD_EEEEEEEvEENS11_INSA_13SM90_TMA_LOADENS13_IS15_S17_NST_INSB_IJSG_S18_EEENSB_IJSD_SG_EEEEEEEvEEEENS_8epilogue10collective18CollectiveEpilogueINS1L_23Sm100TmaWarpSpecializedILi4ELi2ELi16ELb1ELb0EEEJSJ_NSB_IJNST_ISG_SD_EENST_INSC_ILi32EEESD_EEEEESK_NSB_IJNSB_IJlllEEESD_SU_EEESK_S1V_NS1L_6fusion15FusionCallbacksIS1P_NS1W_17LinearCombinationISK_fSK_fLNS_15FloatRoundStyleE2EEESJ_S1T_JEEENSA_5SM1004TMEM4LOAD26SM100_TMEM_LOAD_16dp256b4xES12_NS13_INS14_ILi2ELi4ELi3EEES17_NST_INSB_IJS18_S1R_EEENSB_IJS1R_SD_EEEEEEENSA_17SM75_U32x4_LDSM_NENSA_21SM90_TMA_STORE_IM2COLES2A_NSA_17SM90_U32x4_STSM_NENSA_39AutoVectorizingCopyWithAssumedAlignmentILi128EEEEEEvvEEEEvNT_6ParamsE) ;  /* 0xffffff6c02e47950 */ /* 0x000fea0003c3ffff */
.L_x_177:
[----:B------:R-:W-:-:S00]  /*9070*/  BRA `(.L_x_177) ;  /* 0xfffffffc00fc7947 */ /* 0x000fc0000383ffff */
[----:B------:R-:W-:-:S00]  /*9080*/  NOP ;  /* 0x0000000000007918 */ /* 0x000fc00000000000 */
[----:B------:R-:W-:-:S00]  /*9090*/  NOP ;  /* 0x0000000000007918 */ /* 0x000fc00000000000 */
[----:B------:R-:W-:-:S00]  /*90a0*/  NOP ;  /* 0x0000000000007918 */ /* 0x000fc00000000000 */
[----:B------:R-:W-:-:S00]  /*90b0*/  NOP ;  /* 0x0000000000007918 */ /* 0x000fc00000000000 */
[----:B------:R-:W-:-:S00]  /*90c0*/  NOP ;  /* 0x0000000000007918 */ /* 0x000fc00000000000 */
[----:B------:R-:W-:-:S00]  /*90d0*/  NOP ;  /* 0x0000000000007918 */ /* 0x000fc00000000000 */
[----:B------:R-:W-:-:S00]  /*90e0*/  NOP ;  /* 0x0000000000007918 */ /* 0x000fc00000000000 */
[----:B------:R-:W-:-:S00]  /*90f0*/  NOP ;  /* 0x0000000000007918 */ /* 0x000fc00000000000 */
.L_x_178:


//--------------------- .nv.global.init           --------------------------
	.section	.nv.global.init,"aw",@progbits
.nv.global.init:
	.type		$str$29,@object
	.size		$str$29,($str$30 - $str$29)
$str$29:
        /*0000*/ 	.byte	0x28, 0x61, 0x64, 0x64, 0x72, 0x65, 0x73, 0x73, 0x20, 0x26, 0x20, 0x6d, 0x61, 0x73, 0x6b, 0x29
        /*0010*/ 	.byte	0x20, 0x3d, 0x3d, 0x20, 0x30, 0x00
	.type		$str$30,@object
	.size		$str$30,($str$28 - $str$30)
$str$30:
        /*0016*/ 	.byte	0x2f, 0x74, 0x6d, 0x70, 0x2f, 0x63, 0x75, 0x74, 0x6c, 0x61, 0x73, 0x73, 0x5f, 0x73, 0x77, 0x65
        /*0026*/ 	.byte	0x65, 0x70, 0x5f, 0x73, 0x72, 0x63, 0x2f, 0x69, 0x6e, 0x63, 0x6c, 0x75, 0x64, 0x65, 0x2f, 0x63
        /*0036*/ 	.byte	0x75, 0x74, 0x65, 0x2f, 0x70, 0x6f, 0x69, 0x6e, 0x74, 0x65, 0x72, 0x5f, 0x66, 0x6c, 0x61, 0x67
        /*0046*/ 	.byte	0x67, 0x65, 0x64, 0x2e, 0x68, 0x70, 0x70, 0x00
	.type		$str$28,@object
	.size		$str$28,($str$27 - $str$28)
$str$28:
        /*004e*/ 	.byte	0x2f, 0x74, 0x6d, 0x70, 0x2f, 0x63, 0x75, 0x74, 0x6c, 0x61, 0x73, 0x73, 0x5f, 0x73, 0x77, 0x65
        /*005e*/ 	.byte	0x65, 0x70, 0x5f, 0x73, 0x72, 0x63, 0x2f, 0x69, 0x6e, 0x63, 0x6c, 0x75, 0x64, 0x65, 0x2f, 0x63
        /*006e*/ 	.byte	0x75, 0x74, 0x65, 0x2f, 0x61, 0x74, 0x6f, 0x6d, 0x2f, 0x63, 0x6f, 0x70, 0x79, 0x5f, 0x74, 0x72
        /*007e*/ 	.byte	0x61, 0x69, 0x74, 0x73, 0x5f, 0x73, 0x6d, 0x31, 0x30, 0x30, 0x2e, 0x68, 0x70, 0x70, 0x00
	.type		$str$27,@object
	.size		$str$27,(__unnamed_1 - $str$27)
$str$27:
        /*008d*/ 	.byte	0x28, 0x28, 0x75, 0x69, 0x6e, 0x74, 0x33, 0x32, 0x5f, 0x74, 0x28, 0x74, 0x68, 0x72, 0x65, 0x61
        /*009d*/ 	.byte	0x64, 0x49, 0x64, 0x78, 0x2e, 0x78, 0x29, 0x20, 0x2f, 0x20, 0x33, 0x32, 0x29, 0x20, 0x25, 0x20
        /*00ad*/ 	.byte	0x34, 0x29, 0x20, 0x3d, 0x3d, 0x20, 0x28, 0x28, 0x28, 0x74, 0x6d, 0x65, 0x6d, 0x5f, 0x61, 0x64
        /*00bd*/ 	.byte	0x64, 0x72, 0x20, 0x3e, 0x3e, 0x20, 0x31, 0x36, 0x29, 0x20, 0x2f, 0x20, 0x33, 0x32, 0x29, 0x20
        /*00cd*/ 	.byte	0x25, 0x20, 0x34, 0x29, 0x00
	.type		__unnamed_1,@object
	.size		__unnamed_1,(__unnamed_2 - __unnamed_1)
__unnamed_1:
        /*00d2*/ 	.byte	0x61, 0x75, 0x74, 0x6f, 0x20, 0x63, 0x75, 0x74, 0x65, 0x3a, 0x3a, 0x61, 0x73, 0x5f, 0x70, 0x6f
        /* <DEDUP_REMOVED lines=24> */
        /*0262*/ 	.byte	0x30, 0x34, 0x38, 0x3e, 0x3e, 0x3e, 0x3e, 0x5d, 0x00
	.type		__unnamed_2,@object
	.size		__unnamed_2,(.L_2 - __unnamed_2)
__unnamed_2:
        /* <DEDUP_REMOVED lines=45> */
        /*053b*/ 	.byte	0x3e, 0x3e, 0x3e, 0x5d, 0x00
.L_2:


//--------------------- .nv.shared._ZN7cutlass13device_kernelINS_4conv6kernel13ConvUniversalINS1_16ConvProblemShapeILNS1_8OperatorE1ELi2EEENS1_10collective14CollectiveConvINS1_47MainloopSm100TmaUmmaWarpSpecializedImplicitGemmILS5_1ELi8ELi2ELi1ELi2EN4cute5tupleIJNSA_1CILi1EEESD_SD_EEEEENSB_IJNSC_ILi64EEENSC_ILi128EEENSB_IJSG_EEEEEENS_10bfloat16_tESK_NSA_8TiledMMAINSA_8MMA_AtomIJNSA_20SM100_MMA_F16BF16_SSISK_SK_fLi64ELi128ELNSA_4UMMA5MajorE0ELSP_1ELNSO_7ScaleInE0ELSQ_0EEEEEENSA_6LayoutISE_NSB_IJNSC_ILi0EEESU_SU_EEEEENSB_IJNSA_10UnderscoreESX_SX_EEEEENS7_6detail27Sm100ImplicitGemmTileTraitsINSA_20SM90_TMA_LOAD_IM2COLENSA_14ComposedLayoutINSA_7SwizzleILi3ELi4ELi3EEENSA_18smem_ptr_flag_bitsILi16EEENST_INSB_IJNSC_ILi8EEESG_EEENSB_IJSG_SD_EEEEEEEvEENS11_INSA_13SM90_TMA_LOADENS13_IS15_S17_NST_INSB_IJSG_S18_EEENSB_IJSD_SG_EEEEEEEvEEEENS_8epilogue10collective18CollectiveEpilogueINS1L_23Sm100TmaWarpSpecializedILi4ELi2ELi16ELb1ELb0EEEJSJ_NSB_IJNST_ISG_SD_EENST_INSC_ILi32EEESD_EEEEESK_NSB_IJNSB_IJlllEEESD_SU_EEESK_S1V_NS1L_6fusion15FusionCallbacksIS1P_NS1W_17LinearCombinationISK_fSK_fLNS_15FloatRoundStyleE2EEESJ_S1T_JEEENSA_5SM1004TMEM4LOAD26SM100_TMEM_LOAD_16dp256b4xES12_NS13_INS14_ILi2ELi4ELi3EEES17_NST_INSB_IJS18_S1R_EEENSB_IJS1R_SD_EEEEEEENSA_17SM75_U32x4_LDSM_NENSA_21SM90_TMA_STORE_IM2COLES2A_NSA_17SM90_U32x4_STSM_NENSA_39AutoVectorizingCopyWithAssumedAlignmentILi128EEEEEEvvEEEEvNT_6ParamsE --------------------------
	.section	.nv.shared._ZN7cutlass13device_kernelINS_4conv6kernel13ConvUniversalINS1_16ConvProblemShapeILNS1_8OperatorE1ELi2EEENS1_10collective14CollectiveConvINS1_47MainloopSm100TmaUmmaWarpSpecializedImplicitGemmILS5_1ELi8ELi2ELi1ELi2EN4cute5tupleIJNSA_1CILi1EEESD_SD_EEEEENSB_IJNSC_ILi64EEENSC_ILi128EEENSB_IJSG_EEEEEENS_10bfloat16_tESK_NSA_8TiledMMAINSA_8MMA_AtomIJNSA_20SM100_MMA_F16BF16_SSISK_SK_fLi64ELi128ELNSA_4UMMA5MajorE0ELSP_1ELNSO_7ScaleInE0ELSQ_0EEEEEENSA_6LayoutISE_NSB_IJNSC_ILi0EEESU_SU_EEEEENSB_IJNSA_10UnderscoreESX_SX_EEEEENS7_6detail27Sm100ImplicitGemmTileTraitsINSA_20SM90_TMA_LOAD_IM2COLENSA_14ComposedLayoutINSA_7SwizzleILi3ELi4ELi3EEENSA_18smem_ptr_flag_bitsILi16EEENST_INSB_IJNSC_ILi8EEESG_EEENSB_IJSG_SD_EEEEEEEvEENS11_INSA_13SM90_TMA_LOADENS13_IS15_S17_NST_INSB_IJSG_S18_EEENSB_IJSD_SG_EEEEEEEvEEEENS_8epilogue10collective18CollectiveEpilogueINS1L_23Sm100TmaWarpSpecializedILi4ELi2ELi16ELb1ELb0EEEJSJ_NSB_IJNST_ISG_SD_EENST_INSC_ILi32EEESD_EEEEESK_NSB_IJNSB_IJlllEEESD_SU_EEESK_S1V_NS1L_6fusion15FusionCallbacksIS1P_NS1W_17LinearCombinationISK_fSK_fLNS_15FloatRoundStyleE2EEESJ_S1T_JEEENSA_5SM1004TMEM4LOAD26SM100_TMEM_LOAD_16dp256b4xES12_NS13_INS14_ILi2ELi4ELi3EEES17_NST_INSB_IJS18_S1R_EEENSB_IJS1R_SD_EEEEEEENSA_17SM75_U32x4_LDSM_NENSA_21SM90_TMA_STORE_IM2COLES2A_NSA_17SM90_U32x4_STSM_NENSA_39AutoVectorizingCopyWithAssumedAlignmentILi128EEEEEEvvEEEEvNT_6ParamsE,"aw",@nobits
	.sectionflags	@""
	.align	16
	.zero		1024


//--------------------- .nv.shared.reserved.0     --------------------------
	.section	.nv.shared.reserved.0,"aw",@nobits
	.weak		__nv_reservedSMEM_offset_0_alias
	.size		__nv_reservedSMEM_offset_0_alias, 0, 64
	.other		__nv_reservedSMEM_offset_0_alias,@"STO_CUDA_RESERVED_SHARED STV_DEFAULT"
__nv_reservedSMEM_offset_0_alias:
	.zero		0
.nv.shared.reserved.0:
	.zero		64
	.weak		__nv_reservedSMEM_tcgen05_partition
	.type		__nv_reservedSMEM_tcgen05_partition,@object
	.size		__nv_reservedSMEM_tcgen05_partition,(.L_0 - __nv_reservedSMEM_tcgen05_partition)
__nv_reservedSMEM_tcgen05_partition:
	.zero		32
.L_0:


//--------------------- .nv.global                --------------------------
	.section	.nv.global,"aw",@nobits
.nv.global:
	.type		_ZN39_INTERNAL_f87b6e5b_4_k_cu_dcc49d44_31664cute1_E,@object
	.size		_ZN39_INTERNAL_f87b6e5b_4_k_cu_dcc49d44_31664cute1_E,(_ZN39_INTERNAL_f87b6e5b_4_k_cu_dcc49d44_31664cuda3std3__45__cpo6cbeginE - _ZN39_INTERNAL_f87b6e5b_4_k_cu_dcc49d44_31664cute1_E)
_ZN39_INTERNAL_f87b6e5b_4_k_cu_dcc49d44_31664cute1_E:
	.zero		1
	.type		_ZN39_INTERNAL_f87b6e5b_4_k_cu_dcc49d44_31664cuda3std3__45__cpo6cbeginE,@object
	.size		_ZN39_INTERNAL_f87b6e5b_4_k_cu_dcc49d44_31664cuda3std3__45__cpo6cbeginE,(_ZN39_INTERNAL_f87b6e5b_4_k_cu_dcc49d44_31664cuda3std3__48in_placeE - _ZN39_INTERNAL_f87b6e5b_4_k_cu_dcc49d44_31664cuda3std3__45__cpo6cbeginE)
_ZN39_INTERNAL_f87b6e5b_4_k_cu_dcc49d44_31664cuda3std3__45__cpo6cbeginE:
	.zero		1
	.type		_ZN39_INTERNAL_f87b6e5b_4_k_cu_dcc49d44_31664cuda3std3__48in_placeE,@object
	.size		_ZN39_INTERNAL_f87b6e5b_4_k_cu_dcc49d44_31664cuda3std3__48in_placeE,(_ZN39_INTERNAL_f87b6e5b_4_k_cu_dcc49d44_31664cuda3std6ranges3__45__cpo9iter_moveE - _ZN39_INTERNAL_f87b6e5b_4_k_cu_dcc49d44_31664cuda3std3__48in_placeE)
_ZN39_INTERNAL_f87b6e5b_4_k_cu_dcc49d44_31664cuda3std3__48in_placeE:
	.zero		1
	.type		_ZN39_INTERNAL_f87b6e5b_4_k_cu_dcc49d44_31664cuda3std6ranges3__45__cpo9iter_moveE,@object
	.size		_ZN39_INTERNAL_f87b6e5b_4_k_cu_dcc49d44_31664cuda3std6ranges3__45__cpo9iter_moveE,(_ZN39_INTERNAL_f87b6e5b_4_k_cu_dcc49d44_31664cuda3std3__45__cpo5beginE - _ZN39_INTERNAL_f87b6e5b_4_k_cu_dcc49d44_31664cuda3std6ranges3__45__cpo9iter_moveE)
_ZN39_INTERNAL_f87b6e5b_4_k_cu_dcc49d44_31664cuda3std6ranges3__45__cpo9iter_moveE:
	.zero		1
	.type		_ZN39_INTERNAL_f87b6e5b_4_k_cu_dcc49d44_31664cuda3std3__45__cpo5beginE,@object
	.size		_ZN39_INTERNAL_f87b6e5b_4_k_cu_dcc49d44_31664cuda3std3__45__cpo5beginE,(_ZN39_INTERNAL_f87b6e5b_4_k_cu_dcc49d44_31664cuda3std3__441_GLOBAL__N__f87b6e5b_4_k_cu_dcc49d44_31666ignoreE - _ZN39_INTERNAL_f87b6e5b_4_k_cu_dcc49d44_31664cuda3std3__45__cpo5beginE)
_ZN39_INTERNAL_f87b6e5b_4_k_cu_dcc49d44_31664cuda3std3__45__cpo5beginE:
	.zero		1
	.type		_ZN39_INTERNAL_f87b6e5b_4_k_cu_dcc49d44_31664cuda3std3__441_GLOBAL__N__f87b6e5b_4_k_cu_dcc49d44_31666ignoreE,@object
	.size		_ZN39_INTERNAL_f87b6e5b_4_k_cu_dcc49d44_31664cuda3std3__441_GLOBAL__N__f87b6e5b_4_k_cu_dcc49d44_31666ignoreE,(_ZN39_INTERNAL_f87b6e5b_4_k_cu_dcc49d44_31664cute7productE - _ZN39_INTERNAL_f87b6e5b_4_k_cu_dcc49d44_31664cuda3std3__441_GLOBAL__N__f87b6e5b_4_k_cu_dcc49d44_31666ignoreE)
_ZN39_INTERNAL_f87b6e5b_4_k_cu_dcc49d44_31664cuda3std3__441_GLOBAL__N__f87b6e5b_4_k_cu_dcc49d44_31666ignoreE:
	.zero		1
	.type		_ZN39_INTERNAL_f87b6e5b_4_k_cu_dcc49d44_31664cute7productE,@object
	.size		_ZN39_INTERNAL_f87b6e5b_4_k_cu_dcc49d44_31664cute7productE,(_ZN39_INTERNAL_f87b6e5b_4_k_cu_dcc49d44_31664cuda3std3__45__cpo3endE - _ZN39_INTERNAL_f87b6e5b_4_k_cu_dcc49d44_31664cute7productE)
_ZN39_INTERNAL_f87b6e5b_4_k_cu_dcc49d44_31664cute7productE:
	.zero		1
	.type		_ZN39_INTERNAL_f87b6e5b_4_k_cu_dcc49d44_31664cuda3std3__45__cpo3endE,@object
	.size		_ZN39_INTERNAL_f87b6e5b_4_k_cu_dcc49d44_31664cuda3std3__45__cpo3endE,(_ZN39_INTERNAL_f87b6e5b_4_k_cu_dcc49d44_31664cuda3std3__419piecewise_constructE - _ZN39_INTERNAL_f87b6e5b_4_k_cu_dcc49d44_31664cuda3std3__45__cpo3endE)
_ZN39_INTERNAL_f87b6e5b_4_k_cu_dcc49d44_31664cuda3std3__45__cpo3endE:
	.zero		1
	.type		_ZN39_INTERNAL_f87b6e5b_4_k_cu_dcc49d44_31664cuda3std3__419piecewise_constructE,@object
	.size		_ZN39_INTERNAL_f87b6e5b_4_k_cu_dcc49d44_31664cuda3std3__419piecewise_constructE,(_ZN39_INTERNAL_f87b6e5b_4_k_cu_dcc49d44_31664cuda3std3__45__cpo4cendE - _ZN39_INTERNAL_f87b6e5b_4_k_cu_dcc49d44_31664cuda3std3__419piecewise_constructE)
_ZN39_INTERNAL_f87b6e5b_4_k_cu_dcc49d44_31664cuda3std3__419piecewise_constructE:
	.zero		1
	.type		_ZN39_INTERNAL_f87b6e5b_4_k_cu_dcc49d44_31664cuda3std3__45__cpo4cendE,@object
	.size		_ZN39_INTERNAL_f87b6e5b_4_k_cu_dcc49d44_31664cuda3std3__45__cpo4cendE,(_ZN39_INTERNAL_f87b6e5b_4_k_cu_dcc49d44_31664cuda3std6ranges3__45__cpo4swapE - _ZN39_INTERNAL_f87b6e5b_4_k_cu_dcc49d44_31664cuda3std3__45__cpo4cendE)
_ZN39_INTERNAL_f87b6e5b_4_k_cu_dcc49d44_31664cuda3std3__45__cpo4cendE:
	.zero		1
	.type		_ZN39_INTERNAL_f87b6e5b_4_k_cu_dcc49d44_31664cuda3std6ranges3__45__cpo4swapE,@object
	.size		_ZN39_INTERNAL_f87b6e5b_4_k_cu_dcc49d44_31664cuda3std6ranges3__45__cpo4swapE,(.L_10 - _ZN39_INTERNAL_f87b6e5b_4_k_cu_dcc49d44_31664cuda3std6ranges3__45__cpo4swapE)
_ZN39_INTERNAL_f87b6e5b_4_k_cu_dcc49d44_31664cuda3std6ranges3__45__cpo4swapE:
	.zero		1
.L_10:


//--------------------- .nv.constant0._ZN7cutlass13device_kernelINS_4conv6kernel13ConvUniversalINS1_16ConvProblemShapeILNS1_8OperatorE1ELi2EEENS1_10collective14CollectiveConvINS1_47MainloopSm100TmaUmmaWarpSpecializedImplicitGemmILS5_1ELi8ELi2ELi1ELi2EN4cute5tupleIJNSA_1CILi1EEESD_SD_EEEEENSB_IJNSC_ILi64EEENSC_ILi128EEENSB_IJSG_EEEEEENS_10bfloat16_tESK_NSA_8TiledMMAINSA_8MMA_AtomIJNSA_20SM100_MMA_F16BF16_SSISK_SK_fLi64ELi128ELNSA_4UMMA5MajorE0ELSP_1ELNSO_7ScaleInE0ELSQ_0EEEEEENSA_6LayoutISE_NSB_IJNSC_ILi0EEESU_SU_EEEEENSB_IJNSA_10UnderscoreESX_SX_EEEEENS7_6detail27Sm100ImplicitGemmTileTraitsINSA_20SM90_TMA_LOAD_IM2COLENSA_14ComposedLayoutINSA_7SwizzleILi3ELi4ELi3EEENSA_18smem_ptr_flag_bitsILi16EEENST_INSB_IJNSC_ILi8EEESG_EEENSB_IJSG_SD_EEEEEEEvEENS11_INSA_13SM90_TMA_LOADENS13_IS15_S17_NST_INSB_IJSG_S18_EEENSB_IJSD_SG_EEEEEEEvEEEENS_8epilogue10collective18CollectiveEpilogueINS1L_23Sm100TmaWarpSpecializedILi4ELi2ELi16ELb1ELb0EEEJSJ_NSB_IJNST_ISG_SD_EENST_INSC_ILi32EEESD_EEEEESK_NSB_IJNSB_IJlllEEESD_SU_EEESK_S1V_NS1L_6fusion15FusionCallbacksIS1P_NS1W_17LinearCombinationISK_fSK_fLNS_15FloatRoundStyleE2EEESJ_S1T_JEEENSA_5SM1004TMEM4LOAD26SM100_TMEM_LOAD_16dp256b4xES12_NS13_INS14_ILi2ELi4ELi3EEES17_NST_INSB_IJS18_S1R_EEENSB_IJS1R_SD_EEEEEEENSA_17SM75_U32x4_LDSM_NENSA_21SM90_TMA_STORE_IM2COLES2A_NSA_17SM90_U32x4_STSM_NENSA_39AutoVectorizingCopyWithAssumedAlignmentILi128EEEEEEvvEEEEvNT_6ParamsE --------------------------
	.section	.nv.constant0._ZN7cutlass13device_kernelINS_4conv6kernel13ConvUniversalINS1_16ConvProblemShapeILNS1_8OperatorE1ELi2EEENS1_10collective14CollectiveConvINS1_47MainloopSm100TmaUmmaWarpSpecializedImplicitGemmILS5_1ELi8ELi2ELi1ELi2EN4cute5tupleIJNSA_1CILi1EEESD_SD_EEEEENSB_IJNSC_ILi64EEENSC_ILi128EEENSB_IJSG_EEEEEENS_10bfloat16_tESK_NSA_8TiledMMAINSA_8MMA_AtomIJNSA_20SM100_MMA_F16BF16_SSISK_SK_fLi64ELi128ELNSA_4UMMA5MajorE0ELSP_1ELNSO_7ScaleInE0ELSQ_0EEEEEENSA_6LayoutISE_NSB_IJNSC_ILi0EEESU_SU_EEEEENSB_IJNSA_10UnderscoreESX_SX_EEEEENS7_6detail27Sm100ImplicitGemmTileTraitsINSA_20SM90_TMA_LOAD_IM2COLENSA_14ComposedLayoutINSA_7SwizzleILi3ELi4ELi3EEENSA_18smem_ptr_flag_bitsILi16EEENST_INSB_IJNSC_ILi8EEESG_EEENSB_IJSG_SD_EEEEEEEvEENS11_INSA_13SM90_TMA_LOADENS13_IS15_S17_NST_INSB_IJSG_S18_EEENSB_IJSD_SG_EEEEEEEvEEEENS_8epilogue10collective18CollectiveEpilogueINS1L_23Sm100TmaWarpSpecializedILi4ELi2ELi16ELb1ELb0EEEJSJ_NSB_IJNST_ISG_SD_EENST_INSC_ILi32EEESD_EEEEESK_NSB_IJNSB_IJlllEEESD_SU_EEESK_S1V_NS1L_6fusion15FusionCallbacksIS1P_NS1W_17LinearCombinationISK_fSK_fLNS_15FloatRoundStyleE2EEESJ_S1T_JEEENSA_5SM1004TMEM4LOAD26SM100_TMEM_LOAD_16dp256b4xES12_NS13_INS14_ILi2ELi4ELi3EEES17_NST_INSB_IJS18_S1R_EEENSB_IJS1R_SD_EEEEEEENSA_17SM75_U32x4_LDSM_NENSA_21SM90_TMA_STORE_IM2COLES2A_NSA_17SM90_U32x4_STSM_NENSA_39AutoVectorizingCopyWithAssumedAlignmentILi128EEEEEEvvEEEEvNT_6ParamsE,"a",@progbits
	.sectionflags	@""
	.align	4
.nv.constant0._ZN7cutlass13device_kernelINS_4conv6kernel13ConvUniversalINS1_16ConvProblemShapeILNS1_8OperatorE1ELi2EEENS1_10collective14CollectiveConvINS1_47MainloopSm100TmaUmmaWarpSpecializedImplicitGemmILS5_1ELi8ELi2ELi1ELi2EN4cute5tupleIJNSA_1CILi1EEESD_SD_EEEEENSB_IJNSC_ILi64EEENSC_ILi128EEENSB_IJSG_EEEEEENS_10bfloat16_tESK_NSA_8TiledMMAINSA_8MMA_AtomIJNSA_20SM100_MMA_F16BF16_SSISK_SK_fLi64ELi128ELNSA_4UMMA5MajorE0ELSP_1ELNSO_7ScaleInE0ELSQ_0EEEEEENSA_6LayoutISE_NSB_IJNSC_ILi0EEESU_SU_EEEEENSB_IJNSA_10UnderscoreESX_SX_EEEEENS7_6detail27Sm100ImplicitGemmTileTraitsINSA_20SM90_TMA_LOAD_IM2COLENSA_14ComposedLayoutINSA_7SwizzleILi3ELi4ELi3EEENSA_18smem_ptr_flag_bitsILi16EEENST_INSB_IJNSC_ILi8EEESG_EEENSB_IJSG_SD_EEEEEEEvEENS11_INSA_13SM90_TMA_LOADENS13_IS15_S17_NST_INSB_IJSG_S18_EEENSB_IJSD_SG_EEEEEEEvEEEENS_8epilogue10collective18CollectiveEpilogueINS1L_23Sm100TmaWarpSpecializedILi4ELi2ELi16ELb1ELb0EEEJSJ_NSB_IJNST_ISG_SD_EENST_INSC_ILi32EEESD_EEEEESK_NSB_IJNSB_IJlllEEESD_SU_EEESK_S1V_NS1L_6fusion15FusionCallbacksIS1P_NS1W_17LinearCombinationISK_fSK_fLNS_15FloatRoundStyleE2EEESJ_S1T_JEEENSA_5SM1004TMEM4LOAD26SM100_TMEM_LOAD_16dp256b4xES12_NS13_INS14_ILi2ELi4ELi3EEES17_NST_INSB_IJS18_S1R_EEENSB_IJS1R_SD_EEEEEEENSA_17SM75_U32x4_LDSM_NENSA_21SM90_TMA_STORE_IM2COLES2A_NSA_17SM90_U32x4_STSM_NENSA_39AutoVectorizingCopyWithAssumedAlignmentILi128EEEEEEvvEEEEvNT_6ParamsE:
	.zero		2944


//--------------------- SYMBOLS --------------------------

	.type		.nv.reservedSmem.offset0,@object
	.size		.nv.reservedSmem.offset0,0x4
	.type		.nv.reservedSmem.cap,@object
	.size		.nv.reservedSmem.cap,0x4
	.type		__assertfail,@function
